// auto-generated by cutlass_sweep.gemm — config: {"arch": "sm_100", "cluster_m": 4, "cluster_n": 2, "dtype": "fp16", "dtype_b": "fp16", "layout": "nt", "stages": 0, "tile_k": 128, "tile_m": 64, "tile_n": 64}
#include "cutlass/cutlass.h"
#include "cutlass/gemm/collective/collective_builder.hpp"
#include "cutlass/gemm/device/gemm_universal_adapter.h"
#include "cutlass/gemm/kernel/gemm_universal.hpp"
#include "cutlass/epilogue/collective/collective_builder.hpp"

using ElemA = cutlass::half_t;
using ElemB = cutlass::half_t;
using ElemCD = cutlass::half_t;
using Acc  = float;
using TileShape    = cute::Shape<cute::_64, cute::_64, cute::_128>;
using ClusterShape = cute::Shape<cute::_4, cute::_2, cute::_1>;

using CollectiveEpilogue = typename cutlass::epilogue::collective::CollectiveBuilder<
    cutlass::arch::Sm100, cutlass::arch::OpClassTensorOp,
    TileShape, ClusterShape,
    cutlass::epilogue::collective::EpilogueTileAuto,
    Acc, Acc,
    ElemCD, cutlass::layout::RowMajor, 128 / cutlass::sizeof_bits<ElemCD>::value,
    ElemCD, cutlass::layout::RowMajor, 128 / cutlass::sizeof_bits<ElemCD>::value,
    cutlass::epilogue::collective::EpilogueScheduleAuto
  >::CollectiveOp;

using CollectiveMainloop = typename cutlass::gemm::collective::CollectiveBuilder<
    cutlass::arch::Sm100, cutlass::arch::OpClassTensorOp,
    ElemA, cutlass::layout::RowMajor, 128 / cutlass::sizeof_bits<ElemA>::value,
    ElemB, cutlass::layout::ColumnMajor, 128 / cutlass::sizeof_bits<ElemB>::value,
    Acc,
    TileShape, ClusterShape,
    cutlass::gemm::collective::StageCountAutoCarveout<static_cast<int>(sizeof(typename CollectiveEpilogue::SharedStorage))>,
    cutlass::gemm::collective::KernelScheduleAuto
  >::CollectiveOp;

using GemmKernel = cutlass::gemm::kernel::GemmUniversal<
    cute::Shape<int,int,int,int>,
    CollectiveMainloop,
    CollectiveEpilogue
>;
using Gemm = cutlass::gemm::device::GemmUniversalAdapter<GemmKernel>;

// Force the device kernel symbol into the cubin without needing a host main.
auto* _anchor = &cutlass::device_kernel<GemmKernel>;


// ===== COMPILED SASS (sm_100a) =====

	.target	sm_100a

	.elftype	@"ET_EXEC"


//--------------------- .note.nv.tkinfo           --------------------------
	.section	.note.nv.tkinfo,"",@"SHT_NOTE"
	.sectionflags	@"SHF_NOTE_NV_TKINFO"
	.tkinfo
        /*0018*/ 	.word	0x00000002
        /*0030*/ 	.string	""
        /*0030*/ 	.string	"ptxas"
        /*0030*/ 	.string	"Cuda compilation tools, release 13.0, V13.0.88"
        /*0030*/ 	.string	"Build cuda_13.0.r13.0/compiler.36424714_0"
        /*0030*/ 	.string	"-arch sm_100a -m 64 "



//--------------------- .note.nv.cuinfo           --------------------------
	.section	.note.nv.cuinfo,"",@"SHT_NOTE"
	.sectionflags	@"SHF_NOTE_NV_CUINFO"
        /*0018*/ 	.short	0x0002
        /*001a*/ 	.short	0x0064
        /*001c*/ 	.short	0x0082
	.zero		2


//--------------------- .nv.info                  --------------------------
	.section	.nv.info,"",@"SHT_CUDA_INFO"
	.align	4


	//----- nvinfo : EIATTR_REGCOUNT
	.align		4
        /*0000*/ 	.byte	0x04, 0x2f
        /*0002*/ 	.short	(.L_19 - .L_18)
	.align		4
.L_18:
        /*0004*/ 	.word	index@(_ZN7cutlass13device_kernelINS_4gemm6kernel13GemmUniversalIN4cute5tupleIJiiiiEEENS1_10collective13CollectiveMmaINS1_35MainloopSm100TmaUmmaWarpSpecializedILi6ELi2ELi4ENS5_IJNS4_1CILi4EEENSA_ILi2EEENSA_ILi1EEEEEEEENS5_IJNSA_ILi64EEESG_NSA_ILi128EEEEEENS_6half_tENS5_IJlSD_lEEESJ_SK_NS4_8TiledMMAINS4_8MMA_AtomIJNS4_20SM100_MMA_F16BF16_SSISJ_SJ_fLi64ELi64ELNS4_4UMMA5MajorE0ELSP_0ELNSO_7ScaleInE0ELSQ_0EEEEEENS4_6LayoutINS5_IJSD_SD_SD_EEENS5_IJNSA_ILi0EEESV_SV_EEEEENS5_IJNS4_10UnderscoreESY_SY_EEEEENS4_23SM90_TMA_LOAD_MULTICASTENS4_14ComposedLayoutINS4_7SwizzleILi3ELi4ELi3EEENS4_18smem_ptr_flag_bitsILi16EEENST_INS5_IJNSA_ILi8EEESG_EEENS5_IJSG_SD_EEEEEEEvNS4_8identityES11_S1B_vS1C_EENS_8epilogue10collective18CollectiveEpilogueINS1E_23Sm100TmaWarpSpecializedILi3ELi2ELi16ELb1ELb0EEEJSI_NS5_IJNST_ISG_SD_EENST_INSA_ILi32EEESD_EEEEESJ_SK_SJ_SK_NS1E_6fusion15FusionCallbacksIS1I_NS1N_17LinearCombinationISJ_fSJ_fLNS_15FloatRoundStyleE2EEESI_S1M_JEEENS4_5SM1004TMEM4LOAD26SM100_TMEM_LOAD_16dp256b4xENS4_13SM90_TMA_LOADENS12_INS13_ILi2ELi4ELi3EEES16_NST_INS5_IJS17_S1K_EEENS5_IJS1K_SD_EEEEEEENS4_17SM75_U32x4_LDSM_NENS4_14SM90_TMA_STOREES22_NS4_17SM90_U32x4_STSM_NENS4_39AutoVectorizingCopyWithAssumedAlignmentILi128EEEEEEvvEEEEvNT_6ParamsE)
        /*0008*/ 	.word	0x00000045


	//----- nvinfo : EIATTR_FRAME_SIZE
	.align		4
.L_19:
        /*000c*/ 	.byte	0x04, 0x11
        /*000e*/ 	.short	(.L_21 - .L_20)
	.align		4
.L_20:
        /*0010*/ 	.word	index@($__internal_2_$__cuda_sm10x_tcgen05_guardrail_trap_unallocated_columns_being_dealloced)
        /*0014*/ 	.word	0x00000000


	//----- nvinfo : EIATTR_FRAME_SIZE
	.align		4
.L_21:
        /*0018*/ 	.byte	0x04, 0x11
        /*001a*/ 	.short	(.L_23 - .L_22)
	.align		4
.L_22:
        /*001c*/ 	.word	index@($__internal_1_$__cuda_sm10x_tcgen05_guardrail_trap_phase_invalid_during_alloc)
        /*0020*/ 	.word	0x00000000


	//----- nvinfo : EIATTR_FRAME_SIZE
	.align		4
.L_23:
        /*0024*/ 	.byte	0x04, 0x11
        /*0026*/ 	.short	(.L_25 - .L_24)
	.align		4
.L_24:
        /*0028*/ 	.word	index@($__internal_0_$__cuda_sm10x_tcgen05_guardrail_trap_col_being_dealloced_not_returned_by_alloc)
        /*002c*/ 	.word	0x00000000


	//----- nvinfo : EIATTR_FRAME_SIZE
	.align		4
.L_25:
        /*0030*/ 	.byte	0x04, 0x11
        /*0032*/ 	.short	(.L_27 - .L_26)
	.align		4
.L_26:
        /*0034*/ 	.word	index@(_ZN7cutlass13device_kernelINS_4gemm6kernel13GemmUniversalIN4cute5tupleIJiiiiEEENS1_10collective13CollectiveMmaINS1_35MainloopSm100TmaUmmaWarpSpecializedILi6ELi2ELi4ENS5_IJNS4_1CILi4EEENSA_ILi2EEENSA_ILi1EEEEEEEENS5_IJNSA_ILi64EEESG_NSA_ILi128EEEEEENS_6half_tENS5_IJlSD_lEEESJ_SK_NS4_8TiledMMAINS4_8MMA_AtomIJNS4_20SM100_MMA_F16BF16_SSISJ_SJ_fLi64ELi64ELNS4_4UMMA5MajorE0ELSP_0ELNSO_7ScaleInE0ELSQ_0EEEEEENS4_6LayoutINS5_IJSD_SD_SD_EEENS5_IJNSA_ILi0EEESV_SV_EEEEENS5_IJNS4_10UnderscoreESY_SY_EEEEENS4_23SM90_TMA_LOAD_MULTICASTENS4_14ComposedLayoutINS4_7SwizzleILi3ELi4ELi3EEENS4_18smem_ptr_flag_bitsILi16EEENST_INS5_IJNSA_ILi8EEESG_EEENS5_IJSG_SD_EEEEEEEvNS4_8identityES11_S1B_vS1C_EENS_8epilogue10collective18CollectiveEpilogueINS1E_23Sm100TmaWarpSpecializedILi3ELi2ELi16ELb1ELb0EEEJSI_NS5_IJNST_ISG_SD_EENST_INSA_ILi32EEESD_EEEEESJ_SK_SJ_SK_NS1E_6fusion15FusionCallbacksIS1I_NS1N_17LinearCombinationISJ_fSJ_fLNS_15FloatRoundStyleE2EEESI_S1M_JEEENS4_5SM1004TMEM4LOAD26SM100_TMEM_LOAD_16dp256b4xENS4_13SM90_TMA_LOADENS12_INS13_ILi2ELi4ELi3EEES16_NST_INS5_IJS17_S1K_EEENS5_IJS1K_SD_EEEEEEENS4_17SM75_U32x4_LDSM_NENS4_14SM90_TMA_STOREES22_NS4_17SM90_U32x4_STSM_NENS4_39AutoVectorizingCopyWithAssumedAlignmentILi128EEEEEEvvEEEEvNT_6ParamsE)
        /*0038*/ 	.word	0x00000000


	//----- nvinfo : EIATTR_MIN_STACK_SIZE
	.align		4
.L_27:
        /*003c*/ 	.byte	0x04, 0x12
        /*003e*/ 	.short	(.L_29 - .L_28)
	.align		4
.L_28:
        /*0040*/ 	.word	index@(_ZN7cutlass13device_kernelINS_4gemm6kernel13GemmUniversalIN4cute5tupleIJiiiiEEENS1_10collective13CollectiveMmaINS1_35MainloopSm100TmaUmmaWarpSpecializedILi6ELi2ELi4ENS5_IJNS4_1CILi4EEENSA_ILi2EEENSA_ILi1EEEEEEEENS5_IJNSA_ILi64EEESG_NSA_ILi128EEEEEENS_6half_tENS5_IJlSD_lEEESJ_SK_NS4_8TiledMMAINS4_8MMA_AtomIJNS4_20SM100_MMA_F16BF16_SSISJ_SJ_fLi64ELi64ELNS4_4UMMA5MajorE0ELSP_0ELNSO_7ScaleInE0ELSQ_0EEEEEENS4_6LayoutINS5_IJSD_SD_SD_EEENS5_IJNSA_ILi0EEESV_SV_EEEEENS5_IJNS4_10UnderscoreESY_SY_EEEEENS4_23SM90_TMA_LOAD_MULTICASTENS4_14ComposedLayoutINS4_7SwizzleILi3ELi4ELi3EEENS4_18smem_ptr_flag_bitsILi16EEENST_INS5_IJNSA_ILi8EEESG_EEENS5_IJSG_SD_EEEEEEEvNS4_8identityES11_S1B_vS1C_EENS_8epilogue10collective18CollectiveEpilogueINS1E_23Sm100TmaWarpSpecializedILi3ELi2ELi16ELb1ELb0EEEJSI_NS5_IJNST_ISG_SD_EENST_INSA_ILi32EEESD_EEEEESJ_SK_SJ_SK_NS1E_6fusion15FusionCallbacksIS1I_NS1N_17LinearCombinationISJ_fSJ_fLNS_15FloatRoundStyleE2EEESI_S1M_JEEENS4_5SM1004TMEM4LOAD26SM100_TMEM_LOAD_16dp256b4xENS4_13SM90_TMA_LOADENS12_INS13_ILi2ELi4ELi3EEES16_NST_INS5_IJS17_S1K_EEENS5_IJS1K_SD_EEEEEEENS4_17SM75_U32x4_LDSM_NENS4_14SM90_TMA_STOREES22_NS4_17SM90_U32x4_STSM_NENS4_39AutoVectorizingCopyWithAssumedAlignmentILi128EEEEEEvvEEEEvNT_6ParamsE)
        /*0044*/ 	.word	0x00000000
.L_29:


//--------------------- .nv.compat                --------------------------
	.section	.nv.compat,"",@"SHT_CUDA_COMPAT_INFO"
	.align	4
        /*0000*/ 	.byte	0x02, 0x09, 0x01, 0x00, 0x02, 0x02, 0x02, 0x00, 0x02, 0x05, 0x05, 0x00, 0x03, 0x07, 0x01, 0x01
        /*0010*/ 	.byte	0x02, 0x03, 0x01, 0x00, 0x02, 0x06, 0x01, 0x00, 0x04, 0x0b, 0x08, 0x00, 0x09, 0x00, 0x00, 0x00
        /*0020*/ 	.byte	0x00, 0x00, 0x00, 0x00


//--------------------- .nv.info._ZN7cutlass13device_kernelINS_4gemm6kernel13GemmUniversalIN4cute5tupleIJiiiiEEENS1_10collective13CollectiveMmaINS1_35MainloopSm100TmaUmmaWarpSpecializedILi6ELi2ELi4ENS5_IJNS4_1CILi4EEENSA_ILi2EEENSA_ILi1EEEEEEEENS5_IJNSA_ILi64EEESG_NSA_ILi128EEEEEENS_6half_tENS5_IJlSD_lEEESJ_SK_NS4_8TiledMMAINS4_8MMA_AtomIJNS4_20SM100_MMA_F16BF16_SSISJ_SJ_fLi64ELi64ELNS4_4UMMA5MajorE0ELSP_0ELNSO_7ScaleInE0ELSQ_0EEEEEENS4_6LayoutINS5_IJSD_SD_SD_EEENS5_IJNSA_ILi0EEESV_SV_EEEEENS5_IJNS4_10UnderscoreESY_SY_EEEEENS4_23SM90_TMA_LOAD_MULTICASTENS4_14ComposedLayoutINS4_7SwizzleILi3ELi4ELi3EEENS4_18smem_ptr_flag_bitsILi16EEENST_INS5_IJNSA_ILi8EEESG_EEENS5_IJSG_SD_EEEEEEEvNS4_8identityES11_S1B_vS1C_EENS_8epilogue10collective18CollectiveEpilogueINS1E_23Sm100TmaWarpSpecializedILi3ELi2ELi16ELb1ELb0EEEJSI_NS5_IJNST_ISG_SD_EENST_INSA_ILi32EEESD_EEEEESJ_SK_SJ_SK_NS1E_6fusion15FusionCallbacksIS1I_NS1N_17LinearCombinationISJ_fSJ_fLNS_15FloatRoundStyleE2EEESI_S1M_JEEENS4_5SM1004TMEM4LOAD26SM100_TMEM_LOAD_16dp256b4xENS4_13SM90_TMA_LOADENS12_INS13_ILi2ELi4ELi3EEES16_NST_INS5_IJS17_S1K_EEENS5_IJS1K_SD_EEEEEEENS4_17SM75_U32x4_LDSM_NENS4_14SM90_TMA_STOREES22_NS4_17SM90_U32x4_STSM_NENS4_39AutoVectorizingCopyWithAssumedAlignmentILi128EEEEEEvvEEEEvNT_6ParamsE --------------------------
	.section	.nv.info._ZN7cutlass13device_kernelINS_4gemm6kernel13GemmUniversalIN4cute5tupleIJiiiiEEENS1_10collective13CollectiveMmaINS1_35MainloopSm100TmaUmmaWarpSpecializedILi6ELi2ELi4ENS5_IJNS4_1CILi4EEENSA_ILi2EEENSA_ILi1EEEEEEEENS5_IJNSA_ILi64EEESG_NSA_ILi128EEEEEENS_6half_tENS5_IJlSD_lEEESJ_SK_NS4_8TiledMMAINS4_8MMA_AtomIJNS4_20SM100_MMA_F16BF16_SSISJ_SJ_fLi64ELi64ELNS4_4UMMA5MajorE0ELSP_0ELNSO_7ScaleInE0ELSQ_0EEEEEENS4_6LayoutINS5_IJSD_SD_SD_EEENS5_IJNSA_ILi0EEESV_SV_EEEEENS5_IJNS4_10UnderscoreESY_SY_EEEEENS4_23SM90_TMA_LOAD_MULTICASTENS4_14ComposedLayoutINS4_7SwizzleILi3ELi4ELi3EEENS4_18smem_ptr_flag_bitsILi16EEENST_INS5_IJNSA_ILi8EEESG_EEENS5_IJSG_SD_EEEEEEEvNS4_8identityES11_S1B_vS1C_EENS_8epilogue10collective18CollectiveEpilogueINS1E_23Sm100TmaWarpSpecializedILi3ELi2ELi16ELb1ELb0EEEJSI_NS5_IJNST_ISG_SD_EENST_INSA_ILi32EEESD_EEEEESJ_SK_SJ_SK_NS1E_6fusion15FusionCallbacksIS1I_NS1N_17LinearCombinationISJ_fSJ_fLNS_15FloatRoundStyleE2EEESI_S1M_JEEENS4_5SM1004TMEM4LOAD26SM100_TMEM_LOAD_16dp256b4xENS4_13SM90_TMA_LOADENS12_INS13_ILi2ELi4ELi3EEES16_NST_INS5_IJS17_S1K_EEENS5_IJS1K_SD_EEEEEEENS4_17SM75_U32x4_LDSM_NENS4_14SM90_TMA_STOREES22_NS4_17SM90_U32x4_STSM_NENS4_39AutoVectorizingCopyWithAssumedAlignmentILi128EEEEEEvvEEEEvNT_6ParamsE,"",@"SHT_CUDA_INFO"
	.sectionflags	@""
	.align	4


	//----- nvinfo : EIATTR_CUDA_API_VERSION
	.align		4
        /*0000*/ 	.byte	0x04, 0x37
        /*0002*/ 	.short	(.L_31 - .L_30)
.L_30:
        /*0004*/ 	.word	0x00000082


	//----- nvinfo : EIATTR_KPARAM_INFO
	.align		4
.L_31:
        /*0008*/ 	.byte	0x04, 0x17
        /*000a*/ 	.short	(.L_33 - .L_32)
.L_32:
        /*000c*/ 	.word	0x00000000
        /*0010*/ 	.short	0x0000
        /*0012*/ 	.short	0x0000
        /*0014*/ 	.byte	0x00, 0xf0, 0x01, 0x20


	//----- nvinfo : EIATTR_AT_ENTRY_FRAGMENTS
	.align		4
.L_33:
        /*0018*/ 	.byte	0x04, 0x4f
        /*001a*/ 	.short	(.L_35 - .L_34)


	//   ....[0]....
.L_34:
        /*001c*/ 	.word	0x00000006


	//----- nvinfo : EIATTR_RESERVED_SMEM_USED
	.align		4
.L_35:
        /*0020*/ 	.byte	0x01, 0x41
	.zero		2


	//----- nvinfo : EIATTR_SPARSE_MMA_MASK
	.align		4
        /*0024*/ 	.byte	0x03, 0x50
        /*0026*/ 	.short	0x0000


	//----- nvinfo : EIATTR_TCGEN05_1CTA_USED
	.align		4
        /*0028*/ 	.byte	0x01, 0x51
	.zero		2


	//----- nvinfo : EIATTR_MAXREG_COUNT
	.align		4
        /*002c*/ 	.byte	0x03, 0x1b
        /*002e*/ 	.short	0x00ff


	//----- nvinfo : EIATTR_NUM_BARRIERS
	.align		4
        /*0030*/ 	.byte	0x02, 0x4c
        /*0032*/ 	.byte	0x07
	.zero		1


	//----- nvinfo : EIATTR_EXTERNS
	.align		4
        /*0034*/ 	.byte	0x04, 0x0f
        /*0036*/ 	.short	(.L_37 - .L_36)


	//   ....[0]....
	.align		4
.L_36:
        /*0038*/ 	.word	index@(__assertfail)


	//----- nvinfo : EIATTR_MERCURY_ISA_VERSION
	.align		4
.L_37:
        /*003c*/ 	.byte	0x03, 0x5f
        /*003e*/ 	.short	0x0101


	//----- nvinfo : EIATTR_INT_WARP_WIDE_INSTR_OFFSETS
	.align		4
        /*0040*/ 	.byte	0x04, 0x31
        /*0042*/ 	.short	(.L_39 - .L_38)


	//   ....[0]....
.L_38:
        /*0044*/ 	.word	0x00004490


	//   ....[1]....
        /*0048*/ 	.word	0x000044c0


	//   ....[2]....
        /*004c*/ 	.word	0x000044e0


	//   ....[3]....
        /*0050*/ 	.word	0x000050b0


	//   ....[4]....
        /*0054*/ 	.word	0x00005130


	//   ....[5]....
        /*0058*/ 	.word	0x00005230


	//   ....[6]....
        /*005c*/ 	.word	0x00005340


	//----- nvinfo : EIATTR_COOP_GROUP_MASK_REGIDS
	.align		4
.L_39:
        /*0060*/ 	.byte	0x04, 0x29
        /*0062*/ 	.short	(.L_41 - .L_40)


	//   ....[0]....
.L_40:
        /*0064*/ 	.word	0xffffffff


	//   ....[1]....
        /*0068*/ 	.word	0xffffffff


	//   ....[2]....
        /*006c*/ 	.word	0xffffffff


	//   ....[3]....
        /*0070*/ 	.word	0xffffffff


	//   ....[4]....
        /*0074*/ 	.word	0xffffffff


	//   ....[5]....
        /*0078*/ 	.word	0xffffffff


	//   ....[6]....
        /*007c*/ 	.word	0xffffffff


	//   ....[7]....
        /*0080*/ 	.word	0xffffffff


	//   ....[8]....
        /*0084*/ 	.word	0xffffffff


	//   ....[9]....
        /*0088*/ 	.word	0xffffffff


	//   ....[10]....
        /*008c*/ 	.word	0xffffffff


	//   ....[11]....
        /*0090*/ 	.word	0xffffffff


	//   ....[12]....
        /*0094*/ 	.word	0xffffffff


	//   ....[13]....
        /*0098*/ 	.word	0xffffffff


	//----- nvinfo : EIATTR_COOP_GROUP_INSTR_OFFSETS
	.align		4
.L_41:
        /*009c*/ 	.byte	0x04, 0x28
        /*009e*/ 	.short	(.L_43 - .L_42)


	//   ....[0]....
.L_42:
        /*00a0*/ 	.word	0x00000080


	//   ....[1]....
        /*00a4*/ 	.word	0x000004f0


	//   ....[2]....
        /*00a8*/ 	.word	0x000006e0


	//   ....[3]....
        /*00ac*/ 	.word	0x00000860


	//   ....[4]....
        /*00b0*/ 	.word	0x00000960


	//   ....[5]....
        /*00b4*/ 	.word	0x00000ad0


	//   ....[6]....
        /*00b8*/ 	.word	0x00000c70


	//   ....[7]....
        /*00bc*/ 	.word	0x00000e20


	//   ....[8]....
        /*00c0*/ 	.word	0x000024e0


	//   ....[9]....
        /*00c4*/ 	.word	0x000034c0


	//   ....[10]....
        /*00c8*/ 	.word	0x000036d0


	//   ....[11]....
        /*00cc*/ 	.word	0x00003700


	//   ....[12]....
        /*00d0*/ 	.word	0x00004370


	//   ....[13]....
        /*00d4*/ 	.word	0x000045a0


	//----- nvinfo : EIATTR_VRC_CTA_INIT_COUNT
	.align		4
.L_43:
        /*00d8*/ 	.byte	0x02, 0x4a
        /*00da*/ 	.byte	0x80
	.zero		1


	//----- nvinfo : EIATTR_SYSCALL_OFFSETS
	.align		4
        /*00dc*/ 	.byte	0x04, 0x46
        /*00de*/ 	.short	(.L_45 - .L_44)


	//   ....[0]....
.L_44:
        /*00e0*/ 	.word	0x00006040


	//   ....[1]....
        /*00e4*/ 	.word	0x00006130


	//   ....[2]....
        /*00e8*/ 	.word	0x00006970


	//   ....[3]....
        /*00ec*/ 	.word	0x000072c0


	//----- nvinfo : EIATTR_MBARRIER_INSTR_OFFSETS
	.align		4
.L_45:
        /*00f0*/ 	.byte	0x04, 0x39
        /*00f2*/ 	.short	(.L_47 - .L_46)


	//   ....[0]....
.L_46:
        /*00f4*/ 	.word	0x00000610
        /*00f8*/ 	.word	0x000000ff
        /*00fc*/ 	.word	0x00000000
        /*0100*/ 	.short	0x0100
        /*0102*/ 	.byte	0x04
	.zero		1


	//   ....[1]....
        /*0104*/ 	.word	0x00000620
        /*0108*/ 	.word	0x000000ff
        /*010c*/ 	.word	0x00000030
        /*0110*/ 	.short	0x0100
        /*0112*/ 	.byte	0x04
	.zero		1


	//   ....[2]....
        /*0114*/ 	.word	0x00000630
        /*0118*/ 	.word	0x000000ff
        /*011c*/ 	.word	0x00000008
        /*0120*/ 	.short	0x0100
        /*0122*/ 	.byte	0x04
	.zero		1


	//   ....[3]....
        /*0124*/ 	.word	0x00000640
        /*0128*/ 	.word	0x000000ff
        /*012c*/ 	.word	0x00000038
        /*0130*/ 	.short	0x0100
        /*0132*/ 	.byte	0x04
	.zero		1


	//   ....[4]....
        /*0134*/ 	.word	0x00000650
        /*0138*/ 	.word	0x000000ff
        /*013c*/ 	.word	0x00000010
        /*0140*/ 	.short	0x0100
        /*0142*/ 	.byte	0x04
	.zero		1


	//   ....[5]....
        /*0144*/ 	.word	0x00000660
        /*0148*/ 	.word	0x000000ff
        /*014c*/ 	.word	0x00000040
        /*0150*/ 	.short	0x0100
        /*0152*/ 	.byte	0x04
	.zero		1


	//   ....[6]....
        /*0154*/ 	.word	0x00000670
        /*0158*/ 	.word	0x000000ff
        /*015c*/ 	.word	0x00000018
        /*0160*/ 	.short	0x0100
        /*0162*/ 	.byte	0x04
	.zero		1


	//   ....[7]....
        /*0164*/ 	.word	0x00000680
        /*0168*/ 	.word	0x000000ff
        /*016c*/ 	.word	0x00000048
        /*0170*/ 	.short	0x0100
        /*0172*/ 	.byte	0x04
	.zero		1


	//   ....[8]....
        /*0174*/ 	.word	0x00000690
        /*0178*/ 	.word	0x000000ff
        /*017c*/ 	.word	0x00000020
        /*0180*/ 	.short	0x0100
        /*0182*/ 	.byte	0x04
	.zero		1


	//   ....[9]....
        /*0184*/ 	.word	0x000006a0
        /*0188*/ 	.word	0x000000ff
        /*018c*/ 	.word	0x00000050
        /*0190*/ 	.short	0x0100
        /*0192*/ 	.byte	0x04
	.zero		1


	//   ....[10]....
        /*0194*/ 	.word	0x000006b0
        /*0198*/ 	.word	0x000000ff
        /*019c*/ 	.word	0x00000028
        /*01a0*/ 	.short	0x0100
        /*01a2*/ 	.byte	0x04
	.zero		1


	//   ....[11]....
        /*01a4*/ 	.word	0x000006c0
        /*01a8*/ 	.word	0x000000ff
        /*01ac*/ 	.word	0x00000058
        /*01b0*/ 	.short	0x0100
        /*01b2*/ 	.byte	0x04
	.zero		1


	//   ....[12]....
        /*01b4*/ 	.word	0x000007f0
        /*01b8*/ 	.word	0x000000ff
        /*01bc*/ 	.word	0x00000060
        /*01c0*/ 	.short	0x0100
        /*01c2*/ 	.byte	0x04
	.zero		1


	//   ....[13]....
        /*01c4*/ 	.word	0x00000800
        /*01c8*/ 	.word	0x000000ff
        /*01cc*/ 	.word	0x00000078
        /*01d0*/ 	.short	0x0100
        /*01d2*/ 	.byte	0x04
	.zero		1


	//   ....[14]....
        /*01d4*/ 	.word	0x00000810
        /*01d8*/ 	.word	0x000000ff
        /*01dc*/ 	.word	0x00000068
        /*01e0*/ 	.short	0x0100
        /*01e2*/ 	.byte	0x04
	.zero		1


	//   ....[15]....
        /*01e4*/ 	.word	0x00000820
        /*01e8*/ 	.word	0x000000ff
        /*01ec*/ 	.word	0x00000080
        /*01f0*/ 	.short	0x0100
        /*01f2*/ 	.byte	0x04
	.zero		1


	//   ....[16]....
        /*01f4*/ 	.word	0x00000830
        /*01f8*/ 	.word	0x000000ff
        /*01fc*/ 	.word	0x00000070
        /*0200*/ 	.short	0x0100
        /*0202*/ 	.byte	0x04
	.zero		1


	//   ....[17]....
        /*0204*/ 	.word	0x00000840
        /*0208*/ 	.word	0x000000ff
        /*020c*/ 	.word	0x00000088
        /*0210*/ 	.short	0x0100
        /*0212*/ 	.byte	0x04
	.zero		1


	//   ....[18]....
        /*0214*/ 	.word	0x00000930
        /*0218*/ 	.word	0x000000ff
        /*021c*/ 	.word	0x00000090
        /*0220*/ 	.short	0x0100
        /*0222*/ 	.byte	0x06
	.zero		1


	//   ....[19]....
        /*0224*/ 	.word	0x00000940
        /*0228*/ 	.word	0x000000ff
        /*022c*/ 	.word	0x00000098
        /*0230*/ 	.short	0x0100
        /*0232*/ 	.byte	0x06
	.zero		1


	//   ....[20]....
        /*0234*/ 	.word	0x00000a80
        /*0238*/ 	.word	0x000000ff
        /*023c*/ 	.word	0x000000a0
        /*0240*/ 	.short	0x0100
        /*0242*/ 	.byte	0x06
	.zero		1


	//   ....[21]....
        /*0244*/ 	.word	0x00000a90
        /*0248*/ 	.word	0x000000ff
        /*024c*/ 	.word	0x000000b0
        /*0250*/ 	.short	0x0100
        /*0252*/ 	.byte	0x06
	.zero		1


	//   ....[22]....
        /*0254*/ 	.word	0x00000aa0
        /*0258*/ 	.word	0x000000ff
        /*025c*/ 	.word	0x000000a8
        /*0260*/ 	.short	0x0100
        /*0262*/ 	.byte	0x06
	.zero		1


	//   ....[23]....
        /*0264*/ 	.word	0x00000ab0
        /*0268*/ 	.word	0x000000ff
        /*026c*/ 	.word	0x000000b8
        /*0270*/ 	.short	0x0100
        /*0272*/ 	.byte	0x06
	.zero		1


	//   ....[24]....
        /*0274*/ 	.word	0x00000be0
        /*0278*/ 	.word	0x000000ff
        /*027c*/ 	.word	0x000000c0
        /*0280*/ 	.short	0x0100
        /*0282*/ 	.byte	0x04
	.zero		1


	//   ....[25]....
        /*0284*/ 	.word	0x00000bf0
        /*0288*/ 	.word	0x000000ff
        /*028c*/ 	.word	0x000000e0
        /*0290*/ 	.short	0x0100
        /*0292*/ 	.byte	0x04
	.zero		1


	//   ....[26]....
        /*0294*/ 	.word	0x00000c00
        /*0298*/ 	.word	0x000000ff
        /*029c*/ 	.word	0x000000c8
        /*02a0*/ 	.short	0x0100
        /*02a2*/ 	.byte	0x04
	.zero		1


	//   ....[27]....
        /*02a4*/ 	.word	0x00000c10
        /*02a8*/ 	.word	0x000000ff
        /*02ac*/ 	.word	0x000000e8
        /*02b0*/ 	.short	0x0100
        /*02b2*/ 	.byte	0x04
	.zero		1


	//   ....[28]....
        /*02b4*/ 	.word	0x00000c20
        /*02b8*/ 	.word	0x000000ff
        /*02bc*/ 	.word	0x000000d0
        /*02c0*/ 	.short	0x0100
        /*02c2*/ 	.byte	0x04
	.zero		1


	//   ....[29]....
        /*02c4*/ 	.word	0x00000c30
        /*02c8*/ 	.word	0x000000ff
        /*02cc*/ 	.word	0x000000f0
        /*02d0*/ 	.short	0x0100
        /*02d2*/ 	.byte	0x04
	.zero		1


	//   ....[30]....
        /*02d4*/ 	.word	0x00000c40
        /*02d8*/ 	.word	0x000000ff
        /*02dc*/ 	.word	0x000000d8
        /*02e0*/ 	.short	0x0100
        /*02e2*/ 	.byte	0x04
	.zero		1


	//   ....[31]....
        /*02e4*/ 	.word	0x00000c50
        /*02e8*/ 	.word	0x000000ff
        /*02ec*/ 	.word	0x000000f8
        /*02f0*/ 	.short	0x0100
        /*02f2*/ 	.byte	0x04
	.zero		1


	//   ....[32]....
        /*02f4*/ 	.word	0x00000d40
        /*02f8*/ 	.word	0x000000ff
        /*02fc*/ 	.word	0x00000100
        /*0300*/ 	.short	0x0100
        /*0302*/ 	.byte	0x04
	.zero		1


	//   ....[33]....
        /*0304*/ 	.word	0x00000d50
        /*0308*/ 	.word	0x000000ff
        /*030c*/ 	.word	0x00000110
        /*0310*/ 	.short	0x0100
        /*0312*/ 	.byte	0x04
	.zero		1


	//   ....[34]....
        /*0314*/ 	.word	0x00000d60
        /*0318*/ 	.word	0x000000ff
        /*031c*/ 	.word	0x00000108
        /*0320*/ 	.short	0x0100
        /*0322*/ 	.byte	0x04
	.zero		1


	//   ....[35]....
        /*0324*/ 	.word	0x00000d70
        /*0328*/ 	.word	0x000000ff
        /*032c*/ 	.word	0x00000118
        /*0330*/ 	.short	0x0100
        /*0332*/ 	.byte	0x04
	.zero		1


	//   ....[36]....
        /*0334*/ 	.word	0x00001ad0
        /*0338*/ 	.word	0x00000000
        /*033c*/ 	.word	0x00000110
        /*0340*/ 	.short	0x010a
        /*0342*/ 	.byte	0xff
	.zero		1


	//   ....[37]....
        /*0344*/ 	.word	0x00001b00
        /*0348*/ 	.word	0x00000000
        /*034c*/ 	.word	0x00000100
        /*0350*/ 	.short	0x0101
        /*0352*/ 	.byte	0xff
	.zero		1


	//   ....[38]....
        /*0354*/ 	.word	0x00001be0
        /*0358*/ 	.word	0x000000ff
        /*035c*/ 	.word	0x00000030
        /*0360*/ 	.short	0x010a
        /*0362*/ 	.byte	0x04
	.zero		1


	//   ....[39]....
        /*0364*/ 	.word	0x00001c60
        /*0368*/ 	.word	0x000000ff
        /*036c*/ 	.word	0x00000030
        /*0370*/ 	.short	0x010a
        /*0372*/ 	.byte	0x21
	.zero		1


	//   ....[40]....
        /*0374*/ 	.word	0x00001da0
        /*0378*/ 	.word	0x000000ff
        /*037c*/ 	.word	0x00000030
        /*0380*/ 	.short	0x010a
        /*0382*/ 	.byte	0x04
	.zero		1


	//   ....[41]....
        /*0384*/ 	.word	0x00002060
        /*0388*/ 	.word	0x000000ff
        /*038c*/ 	.word	0x00000098
        /*0390*/ 	.short	0x0101
        /*0392*/ 	.byte	0x15
	.zero		1


	//   ....[42]....
        /*0394*/ 	.word	0x00002080
        /*0398*/ 	.word	0x000000ff
        /*039c*/ 	.word	0x00000030
        /*03a0*/ 	.short	0x010a
        /*03a2*/ 	.byte	0x04
	.zero		1


	//   ....[43]....
        /*03a4*/ 	.word	0x00002100
        /*03a8*/ 	.word	0x000000ff
        /*03ac*/ 	.word	0x00000030
        /*03b0*/ 	.short	0x010a
        /*03b2*/ 	.byte	0x21
	.zero		1


	//   ....[44]....
        /*03b4*/ 	.word	0x00002240
        /*03b8*/ 	.word	0x000000ff
        /*03bc*/ 	.word	0x00000030
        /*03c0*/ 	.short	0x010a
        /*03c2*/ 	.byte	0x04
	.zero		1


	//   ....[45]....
        /*03c4*/ 	.word	0x00002510
        /*03c8*/ 	.word	0x00000003
        /*03cc*/ 	.word	0x000000a0
        /*03d0*/ 	.short	0x010a
        /*03d2*/ 	.byte	0xff
	.zero		1


	//   ....[46]....
        /*03d4*/ 	.word	0x00002660
        /*03d8*/ 	.word	0x00000000
        /*03dc*/ 	.word	0x00000000
        /*03e0*/ 	.short	0x0101
        /*03e2*/ 	.byte	0xff
	.zero		1


	//   ....[47]....
        /*03e4*/ 	.word	0x00002c20
        /*03e8*/ 	.word	0x000000ff
        /*03ec*/ 	.word	0x00000000
        /*03f0*/ 	.short	0x010a
        /*03f2*/ 	.byte	0x04
	.zero		1


	//   ....[48]....
        /*03f4*/ 	.word	0x00002cb0
        /*03f8*/ 	.word	0x000000ff
        /*03fc*/ 	.word	0x00000000
        /*0400*/ 	.short	0x010a
        /*0402*/ 	.byte	0x05
	.zero		1


	//   ....[49]....
        /*0404*/ 	.word	0x00002d40
        /*0408*/ 	.word	0x000000ff
        /*040c*/ 	.word	0x00000000
        /*0410*/ 	.short	0x010a
        /*0412*/ 	.byte	0x05
	.zero		1


	//   ....[50]....
        /*0414*/ 	.word	0x00002dd0
        /*0418*/ 	.word	0x000000ff
        /*041c*/ 	.word	0x00000000
        /*0420*/ 	.short	0x010a
        /*0422*/ 	.byte	0x05
	.zero		1


	//   ....[51]....
        /*0424*/ 	.word	0x00002e60
        /*0428*/ 	.word	0x000000ff
        /*042c*/ 	.word	0x00000000
        /*0430*/ 	.short	0x010a
        /*0432*/ 	.byte	0x05
	.zero		1


	//   ....[52]....
        /*0434*/ 	.word	0x00002f00
        /*0438*/ 	.word	0x00000000
        /*043c*/ 	.word	0x00000000
        /*0440*/ 	.short	0x010a
        /*0442*/ 	.byte	0xff
	.zero		1


	//   ....[53]....
        /*0444*/ 	.word	0x00003020
        /*0448*/ 	.word	0x00000002
        /*044c*/ 	.word	0x00000100
        /*0450*/ 	.short	0x010a
        /*0452*/ 	.byte	0xff
	.zero		1


	//   ....[54]....
        /*0454*/ 	.word	0x00003090
        /*0458*/ 	.word	0x00000002
        /*045c*/ 	.word	0x00000000
        /*0460*/ 	.short	0x0101
        /*0462*/ 	.byte	0xff
	.zero		1


	//   ....[55]....
        /*0464*/ 	.word	0x000030b0
        /*0468*/ 	.word	0x000000ff
        /*046c*/ 	.word	0x000000b0
        /*0470*/ 	.short	0x010a
        /*0472*/ 	.byte	0x04
	.zero		1


	//   ....[56]....
        /*0474*/ 	.word	0x000031d0
        /*0478*/ 	.word	0x00000002
        /*047c*/ 	.word	0x000000a0
        /*0480*/ 	.short	0x010a
        /*0482*/ 	.byte	0xff
	.zero		1


	//   ....[57]....
        /*0484*/ 	.word	0x000032d0
        /*0488*/ 	.word	0x00000002
        /*048c*/ 	.word	0x00000000
        /*0490*/ 	.short	0x0101
        /*0492*/ 	.byte	0xff
	.zero		1


	//   ....[58]....
        /*0494*/ 	.word	0x00003360
        /*0498*/ 	.word	0x000000ff
        /*049c*/ 	.word	0x000000b0
        /*04a0*/ 	.short	0x0106
        /*04a2*/ 	.byte	0x04
	.zero		1


	//   ....[59]....
        /*04a4*/ 	.word	0x00003380
        /*04a8*/ 	.word	0x000000ff
        /*04ac*/ 	.word	0x000000b0
        /*04b0*/ 	.short	0x010a
        /*04b2*/ 	.byte	0x04
	.zero		1


	//   ....[60]....
        /*04b4*/ 	.word	0x00003410
        /*04b8*/ 	.word	0x000000ff
        /*04bc*/ 	.word	0x000000b0
        /*04c0*/ 	.short	0x0106
        /*04c2*/ 	.byte	0x07
	.zero		1


	//   ....[61]....
        /*04c4*/ 	.word	0x00003450
        /*04c8*/ 	.word	0x00000000
        /*04cc*/ 	.word	0x000000b0
        /*04d0*/ 	.short	0x010a
        /*04d2*/ 	.byte	0xff
	.zero		1


	//   ....[62]....
        /*04d4*/ 	.word	0x00003a20
        /*04d8*/ 	.word	0x00000000
        /*04dc*/ 	.word	0x000000a0
        /*04e0*/ 	.short	0x010a
        /*04e2*/ 	.byte	0xff
	.zero		1


	//   ....[63]....
        /*04e4*/ 	.word	0x00003b20
        /*04e8*/ 	.word	0x00000003
        /*04ec*/ 	.word	0x00000000
        /*04f0*/ 	.short	0x0101
        /*04f2*/ 	.byte	0xff
	.zero		1


	//   ....[64]....
        /*04f4*/ 	.word	0x00003b30
        /*04f8*/ 	.word	0x000000ff
        /*04fc*/ 	.word	0x00000000
        /*0500*/ 	.short	0x010a
        /*0502*/ 	.byte	0x04
	.zero		1


	//   ....[65]....
        /*0504*/ 	.word	0x00003bb0
        /*0508*/ 	.word	0x000000ff
        /*050c*/ 	.word	0x000000e0
        /*0510*/ 	.short	0x010a
        /*0512*/ 	.byte	0x2e
	.zero		1


	//   ....[66]....
        /*0514*/ 	.word	0x00003c90
        /*0518*/ 	.word	0x000000ff
        /*051c*/ 	.word	0x00000000
        /*0520*/ 	.short	0x010a
        /*0522*/ 	.byte	0x07
	.zero		1


	//   ....[67]....
        /*0524*/ 	.word	0x00003dd0
        /*0528*/ 	.word	0x000000ff
        /*052c*/ 	.word	0x00000000
        /*0530*/ 	.short	0x010a
        /*0532*/ 	.byte	0x04
	.zero		1


	//   ....[68]....
        /*0534*/ 	.word	0x000041a0
        /*0538*/ 	.word	0x000000ff
        /*053c*/ 	.word	0x00000000
        /*0540*/ 	.short	0x010a
        /*0542*/ 	.byte	0x04
	.zero		1


	//   ....[69]....
        /*0544*/ 	.word	0x00004230
        /*0548*/ 	.word	0x000000ff
        /*054c*/ 	.word	0x00000000
        /*0550*/ 	.short	0x010a
        /*0552*/ 	.byte	0x05
	.zero		1


	//   ....[70]....
        /*0554*/ 	.word	0x000042c0
        /*0558*/ 	.word	0x000000ff
        /*055c*/ 	.word	0x00000000
        /*0560*/ 	.short	0x010a
        /*0562*/ 	.byte	0x05
	.zero		1


	//   ....[71]....
        /*0564*/ 	.word	0x00004350
        /*0568*/ 	.word	0x000000ff
        /*056c*/ 	.word	0x00000000
        /*0570*/ 	.short	0x010a
        /*0572*/ 	.byte	0x04
	.zero		1


	//   ....[72]....
        /*0574*/ 	.word	0x000047e0
        /*0578*/ 	.word	0x0000000c
        /*057c*/ 	.word	0x000000a0
        /*0580*/ 	.short	0x010a
        /*0582*/ 	.byte	0xff
	.zero		1


	//   ....[73]....
        /*0584*/ 	.word	0x00004950
        /*0588*/ 	.word	0x00000000
        /*058c*/ 	.word	0x00000000
        /*0590*/ 	.short	0x0101
        /*0592*/ 	.byte	0xff
	.zero		1


	//   ....[74]....
        /*0594*/ 	.word	0x00004dd0
        /*0598*/ 	.word	0x000000ff
        /*059c*/ 	.word	0x00000098
        /*05a0*/ 	.short	0x010a
        /*05a2*/ 	.byte	0x18
	.zero		1


	//   ....[75]....
        /*05a4*/ 	.word	0x00004f90
        /*05a8*/ 	.word	0x000000ff
        /*05ac*/ 	.word	0x00000078
        /*05b0*/ 	.short	0x010a
        /*05b2*/ 	.byte	0x04
	.zero		1


	//   ....[76]....
        /*05b4*/ 	.word	0x00005160
        /*05b8*/ 	.word	0x000000ff
        /*05bc*/ 	.word	0x00000060
        /*05c0*/ 	.short	0x010b
        /*05c2*/ 	.byte	0x04
	.zero		1


	//   ....[77]....
        /*05c4*/ 	.word	0x00005170
        /*05c8*/ 	.word	0x000000ff
        /*05cc*/ 	.word	0x00000000
        /*05d0*/ 	.short	0x0101
        /*05d2*/ 	.byte	0x14
	.zero		1


	//   ....[78]....
        /*05d4*/ 	.word	0x00005180
        /*05d8*/ 	.word	0x000000ff
        /*05dc*/ 	.word	0x00000078
        /*05e0*/ 	.short	0x010a
        /*05e2*/ 	.byte	0x05
	.zero		1


	//   ....[79]....
        /*05e4*/ 	.word	0x00005370
        /*05e8*/ 	.word	0x000000ff
        /*05ec*/ 	.word	0x00000060
        /*05f0*/ 	.short	0x010b
        /*05f2*/ 	.byte	0x05
	.zero		1


	//   ....[80]....
        /*05f4*/ 	.word	0x00005380
        /*05f8*/ 	.word	0x000000ff
        /*05fc*/ 	.word	0x00000000
        /*0600*/ 	.short	0x0101
        /*0602*/ 	.byte	0x04
	.zero		1


	//   ....[81]....
        /*0604*/ 	.word	0x00005420
        /*0608*/ 	.word	0x000000ff
        /*060c*/ 	.word	0x00000000
        /*0610*/ 	.short	0x010a
        /*0612*/ 	.byte	0x04
	.zero		1


	//   ....[82]....
        /*0614*/ 	.word	0x000054b0
        /*0618*/ 	.word	0x000000ff
        /*061c*/ 	.word	0x00000000
        /*0620*/ 	.short	0x010a
        /*0622*/ 	.byte	0x05
	.zero		1


	//   ....[83]....
        /*0624*/ 	.word	0x00005550
        /*0628*/ 	.word	0x00000000
        /*062c*/ 	.word	0x00000000
        /*0630*/ 	.short	0x010a
        /*0632*/ 	.byte	0xff
	.zero		1


	//   ....[84]....
        /*0634*/ 	.word	0x000058b0
        /*0638*/ 	.word	0x00000000
        /*063c*/ 	.word	0x000000a0
        /*0640*/ 	.short	0x010a
        /*0642*/ 	.byte	0xff
	.zero		1


	//   ....[85]....
        /*0644*/ 	.word	0x00005980
        /*0648*/ 	.word	0x00000000
        /*064c*/ 	.word	0x00000000
        /*0650*/ 	.short	0x0101
        /*0652*/ 	.byte	0xff
	.zero		1


	//   ....[86]....
        /*0654*/ 	.word	0x00006590
        /*0658*/ 	.word	0x00000002
        /*065c*/ 	.word	0x00000060
        /*0660*/ 	.short	0x010a
        /*0662*/ 	.byte	0xff
	.zero		1


	//   ....[87]....
        /*0664*/ 	.word	0x000065d0
        /*0668*/ 	.word	0x0000001b
        /*066c*/ 	.word	0x000000c0
        /*0670*/ 	.short	0x010a
        /*0672*/ 	.byte	0xff
	.zero		1


	//   ....[88]....
        /*0674*/ 	.word	0x000066c0
        /*0678*/ 	.word	0x00000002
        /*067c*/ 	.word	0x00000060
        /*0680*/ 	.short	0x010a
        /*0682*/ 	.byte	0xff
	.zero		1


	//   ....[89]....
        /*0684*/ 	.word	0x00006850
        /*0688*/ 	.word	0x0000001b
        /*068c*/ 	.word	0x000000c0
        /*0690*/ 	.short	0x010a
        /*0692*/ 	.byte	0xff
	.zero		1


	//   ....[90]....
        /*0694*/ 	.word	0x00007020
        /*0698*/ 	.word	0x00000000
        /*069c*/ 	.word	0x00000000
        /*06a0*/ 	.short	0x0101
        /*06a2*/ 	.byte	0xff
	.zero		1


	//   ....[91]....
        /*06a4*/ 	.word	0x00007030
        /*06a8*/ 	.word	0x00000002
        /*06ac*/ 	.word	0x00000060
        /*06b0*/ 	.short	0x010a
        /*06b2*/ 	.byte	0xff
	.zero		1


	//   ....[92]....
        /*06b4*/ 	.word	0x000070f0
        /*06b8*/ 	.word	0x00000002
        /*06bc*/ 	.word	0x00000060
        /*06c0*/ 	.short	0x010a
        /*06c2*/ 	.byte	0xff
	.zero		1


	//   ....[93]....
        /*06c4*/ 	.word	0x000074a0
        /*06c8*/ 	.word	0x000000ff
        /*06cc*/ 	.word	0x00000000
        /*06d0*/ 	.short	0x0101
        /*06d2*/ 	.byte	0x04
	.zero		1


	//   ....[94]....
        /*06d4*/ 	.word	0x000079f0
        /*06d8*/ 	.word	0x00000000
        /*06dc*/ 	.word	0x00000000
        /*06e0*/ 	.short	0x0101
        /*06e2*/ 	.byte	0xff
	.zero		1


	//   ....[95]....
        /*06e4*/ 	.word	0x00007ca0
        /*06e8*/ 	.word	0x000000ff
        /*06ec*/ 	.word	0x00000000
        /*06f0*/ 	.short	0x0101
        /*06f2*/ 	.byte	0x04
	.zero		1


	//   ....[96]....
        /*06f4*/ 	.word	0x00007cc0
        /*06f8*/ 	.word	0x00000000
        /*06fc*/ 	.word	0x00000110
        /*0700*/ 	.short	0x010a
        /*0702*/ 	.byte	0xff
	.zero		1


	//   ....[97]....
        /*0704*/ 	.word	0x00007d20
        /*0708*/ 	.word	0x00000000
        /*070c*/ 	.word	0x00000030
        /*0710*/ 	.short	0x010a
        /*0712*/ 	.byte	0xff
	.zero		1


	//   ....[98]....
        /*0714*/ 	.word	0x00007d80
        /*0718*/ 	.word	0x00000000
        /*071c*/ 	.word	0x00000030
        /*0720*/ 	.short	0x010a
        /*0722*/ 	.byte	0xff
	.zero		1


	//   ....[99]....
        /*0724*/ 	.word	0x00007dd0
        /*0728*/ 	.word	0x00000003
        /*072c*/ 	.word	0x000000a0
        /*0730*/ 	.short	0x010a
        /*0732*/ 	.byte	0xff
	.zero		1


	//   ....[100]....
        /*0734*/ 	.word	0x00007e30
        /*0738*/ 	.word	0x00000000
        /*073c*/ 	.word	0x00000000
        /*0740*/ 	.short	0x010a
        /*0742*/ 	.byte	0xff
	.zero		1


	//   ....[101]....
        /*0744*/ 	.word	0x00007e90
        /*0748*/ 	.word	0x00000000
        /*074c*/ 	.word	0x00000000
        /*0750*/ 	.short	0x010a
        /*0752*/ 	.byte	0xff
	.zero		1


	//   ....[102]....
        /*0754*/ 	.word	0x00007ef0
        /*0758*/ 	.word	0x00000000
        /*075c*/ 	.word	0x00000000
        /*0760*/ 	.short	0x010a
        /*0762*/ 	.byte	0xff
	.zero		1


	//   ....[103]....
        /*0764*/ 	.word	0x00007f50
        /*0768*/ 	.word	0x00000000
        /*076c*/ 	.word	0x00000000
        /*0770*/ 	.short	0x010a
        /*0772*/ 	.byte	0xff
	.zero		1


	//   ....[104]....
        /*0774*/ 	.word	0x00007fb0
        /*0778*/ 	.word	0x00000000
        /*077c*/ 	.word	0x00000000
        /*0780*/ 	.short	0x010a
        /*0782*/ 	.byte	0xff
	.zero		1


	//   ....[105]....
        /*0784*/ 	.word	0x00008000
        /*0788*/ 	.word	0x00000002
        /*078c*/ 	.word	0x00000100
        /*0790*/ 	.short	0x010a
        /*0792*/ 	.byte	0xff
	.zero		1


	//   ....[106]....
        /*0794*/ 	.word	0x00008060
        /*0798*/ 	.word	0x00000002
        /*079c*/ 	.word	0x000000b0
        /*07a0*/ 	.short	0x010a
        /*07a2*/ 	.byte	0xff
	.zero		1


	//   ....[107]....
        /*07a4*/ 	.word	0x000080b0
        /*07a8*/ 	.word	0x00000002
        /*07ac*/ 	.word	0x000000a0
        /*07b0*/ 	.short	0x010a
        /*07b2*/ 	.byte	0xff
	.zero		1


	//   ....[108]....
        /*07b4*/ 	.word	0x00008110
        /*07b8*/ 	.word	0x00000000
        /*07bc*/ 	.word	0x000000b0
        /*07c0*/ 	.short	0x010a
        /*07c2*/ 	.byte	0xff
	.zero		1


	//   ....[109]....
        /*07c4*/ 	.word	0x00008160
        /*07c8*/ 	.word	0x00000000
        /*07cc*/ 	.word	0x000000a0
        /*07d0*/ 	.short	0x010a
        /*07d2*/ 	.byte	0xff
	.zero		1


	//   ....[110]....
        /*07d4*/ 	.word	0x000081c0
        /*07d8*/ 	.word	0x00000002
        /*07dc*/ 	.word	0x000000e0
        /*07e0*/ 	.short	0x010a
        /*07e2*/ 	.byte	0xff
	.zero		1


	//   ....[111]....
        /*07e4*/ 	.word	0x00008220
        /*07e8*/ 	.word	0x00000000
        /*07ec*/ 	.word	0x00000000
        /*07f0*/ 	.short	0x010a
        /*07f2*/ 	.byte	0xff
	.zero		1


	//   ....[112]....
        /*07f4*/ 	.word	0x00008280
        /*07f8*/ 	.word	0x00000000
        /*07fc*/ 	.word	0x00000000
        /*0800*/ 	.short	0x010a
        /*0802*/ 	.byte	0xff
	.zero		1


	//   ....[113]....
        /*0804*/ 	.word	0x000082e0
        /*0808*/ 	.word	0x00000000
        /*080c*/ 	.word	0x00000000
        /*0810*/ 	.short	0x010a
        /*0812*/ 	.byte	0xff
	.zero		1


	//   ....[114]....
        /*0814*/ 	.word	0x00008340
        /*0818*/ 	.word	0x00000000
        /*081c*/ 	.word	0x00000000
        /*0820*/ 	.short	0x010a
        /*0822*/ 	.byte	0xff
	.zero		1


	//   ....[115]....
        /*0824*/ 	.word	0x000083a0
        /*0828*/ 	.word	0x00000000
        /*082c*/ 	.word	0x00000000
        /*0830*/ 	.short	0x010a
        /*0832*/ 	.byte	0xff
	.zero		1


	//   ....[116]....
        /*0834*/ 	.word	0x000083f0
        /*0838*/ 	.word	0x0000000c
        /*083c*/ 	.word	0x000000a0
        /*0840*/ 	.short	0x010a
        /*0842*/ 	.byte	0xff
	.zero		1


	//   ....[117]....
        /*0844*/ 	.word	0x00008450
        /*0848*/ 	.word	0x00000000
        /*084c*/ 	.word	0x00000098
        /*0850*/ 	.short	0x010a
        /*0852*/ 	.byte	0xff
	.zero		1


	//   ....[118]....
        /*0854*/ 	.word	0x000084b0
        /*0858*/ 	.word	0x00000000
        /*085c*/ 	.word	0x00000078
        /*0860*/ 	.short	0x010a
        /*0862*/ 	.byte	0xff
	.zero		1


	//   ....[119]....
        /*0864*/ 	.word	0x00008510
        /*0868*/ 	.word	0x00000006
        /*086c*/ 	.word	0x00000078
        /*0870*/ 	.short	0x010a
        /*0872*/ 	.byte	0xff
	.zero		1


	//   ....[120]....
        /*0874*/ 	.word	0x00008570
        /*0878*/ 	.word	0x00000000
        /*087c*/ 	.word	0x00000000
        /*0880*/ 	.short	0x010a
        /*0882*/ 	.byte	0xff
	.zero		1


	//   ....[121]....
        /*0884*/ 	.word	0x000085d0
        /*0888*/ 	.word	0x00000000
        /*088c*/ 	.word	0x00000000
        /*0890*/ 	.short	0x010a
        /*0892*/ 	.byte	0xff
	.zero		1


	//   ....[122]....
        /*0894*/ 	.word	0x00008620
        /*0898*/ 	.word	0x00000000
        /*089c*/ 	.word	0x000000a0
        /*08a0*/ 	.short	0x010a
        /*08a2*/ 	.byte	0xff
	.zero		1


	//   ....[123]....
        /*08a4*/ 	.word	0x00008670
        /*08a8*/ 	.word	0x00000002
        /*08ac*/ 	.word	0x00000060
        /*08b0*/ 	.short	0x010a
        /*08b2*/ 	.byte	0xff
	.zero		1


	//   ....[124]....
        /*08b4*/ 	.word	0x000086c0
        /*08b8*/ 	.word	0x0000001b
        /*08bc*/ 	.word	0x000000c0
        /*08c0*/ 	.short	0x010a
        /*08c2*/ 	.byte	0xff
	.zero		1


	//   ....[125]....
        /*08c4*/ 	.word	0x00008710
        /*08c8*/ 	.word	0x00000002
        /*08cc*/ 	.word	0x00000060
        /*08d0*/ 	.short	0x010a
        /*08d2*/ 	.byte	0xff
	.zero		1


	//----- nvinfo : EIATTR_NUM_MBARRIERS
	.align		4
.L_47:
        /*08d4*/ 	.byte	0x03, 0x38
        /*08d6*/ 	.short	0x0024


	//----- nvinfo : EIATTR_EXIT_INSTR_OFFSETS
	.align		4
        /*08d8*/ 	.byte	0x04, 0x1c
        /*08da*/ 	.short	(.L_49 - .L_48)


	//   ....[0]....
.L_48:
        /*08dc*/ 	.word	0x00002f30


	//   ....[1]....
        /*08e0*/ 	.word	0x00003420


	//   ....[2]....
        /*08e4*/ 	.word	0x00003480


	//   ....[3]....
        /*08e8*/ 	.word	0x000045b0


	//   ....[4]....
        /*08ec*/ 	.word	0x00005580


	//   ....[5]....
        /*08f0*/ 	.word	0x000055c0


	//   ....[6]....
        /*08f4*/ 	.word	0x00007b90


	//   ....[7]....
        /*08f8*/ 	.word	0x00007c10


	//   ....[8]....
        /*08fc*/ 	.word	0x00007c40


	//   ....[9]....
        /*0900*/ 	.word	0x00007cb0


	//----- nvinfo : EIATTR_MAX_THREADS
	.align		4
.L_49:
        /*0904*/ 	.byte	0x04, 0x05
        /*0906*/ 	.short	(.L_51 - .L_50)
.L_50:
        /*0908*/ 	.word	0x00000100
        /*090c*/ 	.word	0x00000001
        /*0910*/ 	.word	0x00000001


	//----- nvinfo : EIATTR_CRS_STACK_SIZE
	.align		4
.L_51:
        /*0914*/ 	.byte	0x04, 0x1e
        /*0916*/ 	.short	(.L_53 - .L_52)
.L_52:
        /*0918*/ 	.word	0x00000000


	//----- nvinfo : EIATTR_CBANK_PARAM_SIZE
	.align		4
.L_53:
        /*091c*/ 	.byte	0x03, 0x19
        /*091e*/ 	.short	0x0800


	//----- nvinfo : EIATTR_PARAM_CBANK
	.align		4
        /*0920*/ 	.byte	0x04, 0x0a
        /*0922*/ 	.short	(.L_55 - .L_54)
	.align		4
.L_54:
        /*0924*/ 	.word	index@(.nv.constant0._ZN7cutlass13device_kernelINS_4gemm6kernel13GemmUniversalIN4cute5tupleIJiiiiEEENS1_10collective13CollectiveMmaINS1_35MainloopSm100TmaUmmaWarpSpecializedILi6ELi2ELi4ENS5_IJNS4_1CILi4EEENSA_ILi2EEENSA_ILi1EEEEEEEENS5_IJNSA_ILi64EEESG_NSA_ILi128EEEEEENS_6half_tENS5_IJlSD_lEEESJ_SK_NS4_8TiledMMAINS4_8MMA_AtomIJNS4_20SM100_MMA_F16BF16_SSISJ_SJ_fLi64ELi64ELNS4_4UMMA5MajorE0ELSP_0ELNSO_7ScaleInE0ELSQ_0EEEEEENS4_6LayoutINS5_IJSD_SD_SD_EEENS5_IJNSA_ILi0EEESV_SV_EEEEENS5_IJNS4_10UnderscoreESY_SY_EEEEENS4_23SM90_TMA_LOAD_MULTICASTENS4_14ComposedLayoutINS4_7SwizzleILi3ELi4ELi3EEENS4_18smem_ptr_flag_bitsILi16EEENST_INS5_IJNSA_ILi8EEESG_EEENS5_IJSG_SD_EEEEEEEvNS4_8identityES11_S1B_vS1C_EENS_8epilogue10collective18CollectiveEpilogueINS1E_23Sm100TmaWarpSpecializedILi3ELi2ELi16ELb1ELb0EEEJSI_NS5_IJNST_ISG_SD_EENST_INSA_ILi32EEESD_EEEEESJ_SK_SJ_SK_NS1E_6fusion15FusionCallbacksIS1I_NS1N_17LinearCombinationISJ_fSJ_fLNS_15FloatRoundStyleE2EEESI_S1M_JEEENS4_5SM1004TMEM4LOAD26SM100_TMEM_LOAD_16dp256b4xENS4_13SM90_TMA_LOADENS12_INS13_ILi2ELi4ELi3EEES16_NST_INS5_IJS17_S1K_EEENS5_IJS1K_SD_EEEEEEENS4_17SM75_U32x4_LDSM_NENS4_14SM90_TMA_STOREES22_NS4_17SM90_U32x4_STSM_NENS4_39AutoVectorizingCopyWithAssumedAlignmentILi128EEEEEEvvEEEEvNT_6ParamsE)
        /*0928*/ 	.short	0x0380
        /*092a*/ 	.short	0x0800


	//----- nvinfo : EIATTR_SW_WAR
	.align		4
.L_55:
        /*092c*/ 	.byte	0x04, 0x36
        /*092e*/ 	.short	(.L_57 - .L_56)
.L_56:
        /*0930*/ 	.word	0x00000008
.L_57:


//--------------------- .nv.callgraph             --------------------------
	.section	.nv.callgraph,"",@"SHT_CUDA_CALLGRAPH"
	.align	4
	.sectionentsize	8
	.align		4
        /*0000*/ 	.word	0x00000000
	.align		4
        /*0004*/ 	.word	0xffffffff
	.align		4
        /*0008*/ 	.word	index@(_ZN7cutlass13device_kernelINS_4gemm6kernel13GemmUniversalIN4cute5tupleIJiiiiEEENS1_10collective13CollectiveMmaINS1_35MainloopSm100TmaUmmaWarpSpecializedILi6ELi2ELi4ENS5_IJNS4_1CILi4EEENSA_ILi2EEENSA_ILi1EEEEEEEENS5_IJNSA_ILi64EEESG_NSA_ILi128EEEEEENS_6half_tENS5_IJlSD_lEEESJ_SK_NS4_8TiledMMAINS4_8MMA_AtomIJNS4_20SM100_MMA_F16BF16_SSISJ_SJ_fLi64ELi64ELNS4_4UMMA5MajorE0ELSP_0ELNSO_7ScaleInE0ELSQ_0EEEEEENS4_6LayoutINS5_IJSD_SD_SD_EEENS5_IJNSA_ILi0EEESV_SV_EEEEENS5_IJNS4_10UnderscoreESY_SY_EEEEENS4_23SM90_TMA_LOAD_MULTICASTENS4_14ComposedLayoutINS4_7SwizzleILi3ELi4ELi3EEENS4_18smem_ptr_flag_bitsILi16EEENST_INS5_IJNSA_ILi8EEESG_EEENS5_IJSG_SD_EEEEEEEvNS4_8identityES11_S1B_vS1C_EENS_8epilogue10collective18CollectiveEpilogueINS1E_23Sm100TmaWarpSpecializedILi3ELi2ELi16ELb1ELb0EEEJSI_NS5_IJNST_ISG_SD_EENST_INSA_ILi32EEESD_EEEEESJ_SK_SJ_SK_NS1E_6fusion15FusionCallbacksIS1I_NS1N_17LinearCombinationISJ_fSJ_fLNS_15FloatRoundStyleE2EEESI_S1M_JEEENS4_5SM1004TMEM4LOAD26SM100_TMEM_LOAD_16dp256b4xENS4_13SM90_TMA_LOADENS12_INS13_ILi2ELi4ELi3EEES16_NST_INS5_IJS17_S1K_EEENS5_IJS1K_SD_EEEEEEENS4_17SM75_U32x4_LDSM_NENS4_14SM90_TMA_STOREES22_NS4_17SM90_U32x4_STSM_NENS4_39AutoVectorizingCopyWithAssumedAlignmentILi128EEEEEEvvEEEEvNT_6ParamsE)
	.align		4
        /*000c*/ 	.word	index@(__assertfail)
	.align		4
        /*0010*/ 	.word	0x00000000
	.align		4
        /*0014*/ 	.word	0xfffffffe
	.align		4
        /*0018*/ 	.word	0x00000000
	.align		4
        /*001c*/ 	.word	0xfffffffd
	.align		4
        /*0020*/ 	.word	0x00000000
	.align		4
        /*0024*/ 	.word	0xfffffffc


//--------------------- .nv.constant4             --------------------------
	.section	.nv.constant4,"a",@progbits
	.align	8
	.align		8
.nv.constant4:
        /*0000*/ 	.dword	__assertfail
	.align		8
        /*0008*/ 	.dword	__unnamed_1
	.align		8
        /*0010*/ 	.dword	__unnamed_2
	.align		8
        /*0018*/ 	.dword	_ZN40_INTERNAL_95e4b63c_4_k_cu_8d27a51d_202754cuda3std3__45__cpo5beginE
	.align		8
        /*0020*/ 	.dword	_ZN40_INTERNAL_95e4b63c_4_k_cu_8d27a51d_202754cuda3std3__45__cpo3endE
	.align		8
        /*0028*/ 	.dword	_ZN40_INTERNAL_95e4b63c_4_k_cu_8d27a51d_202754cuda3std3__45__cpo6cbeginE
	.align		8
        /*0030*/ 	.dword	_ZN40_INTERNAL_95e4b63c_4_k_cu_8d27a51d_202754cuda3std3__45__cpo4cendE
	.align		8
        /*0038*/ 	.dword	_ZN40_INTERNAL_95e4b63c_4_k_cu_8d27a51d_202754cuda3std3__442_GLOBAL__N__95e4b63c_4_k_cu_8d27a51d_202756ignoreE
	.align		8
        /*0040*/ 	.dword	_ZN40_INTERNAL_95e4b63c_4_k_cu_8d27a51d_202754cuda3std3__419piecewise_constructE
	.align		8
        /*0048*/ 	.dword	_ZN40_INTERNAL_95e4b63c_4_k_cu_8d27a51d_202754cuda3std3__48in_placeE
	.align		8
        /*0050*/ 	.dword	_ZN40_INTERNAL_95e4b63c_4_k_cu_8d27a51d_202754cuda3std6ranges3__45__cpo4swapE
	.align		8
        /*0058*/ 	.dword	_ZN40_INTERNAL_95e4b63c_4_k_cu_8d27a51d_202754cuda3std6ranges3__45__cpo9iter_moveE
	.align		8
        /*0060*/ 	.dword	_ZN40_INTERNAL_95e4b63c_4_k_cu_8d27a51d_202754cute7productE
	.align		8
        /*0068*/ 	.dword	_ZN40_INTERNAL_95e4b63c_4_k_cu_8d27a51d_202754cute1_E
	.align		8
        /*0070*/ 	.dword	$str$25
	.align		8
        /*0078*/ 	.dword	$str$26
	.align		8
        /*0080*/ 	.dword	$str$27
	.align		8
        /*0088*/ 	.dword	$str$28


//--------------------- .text._ZN7cutlass13device_kernelINS_4gemm6kernel13GemmUniversalIN4cute5tupleIJiiiiEEENS1_10collective13CollectiveMmaINS1_35MainloopSm100TmaUmmaWarpSpecializedILi6ELi2ELi4ENS5_IJNS4_1CILi4EEENSA_ILi2EEENSA_ILi1EEEEEEEENS5_IJNSA_ILi64EEESG_NSA_ILi128EEEEEENS_6half_tENS5_IJlSD_lEEESJ_SK_NS4_8TiledMMAINS4_8MMA_AtomIJNS4_20SM100_MMA_F16BF16_SSISJ_SJ_fLi64ELi64ELNS4_4UMMA5MajorE0ELSP_0ELNSO_7ScaleInE0ELSQ_0EEEEEENS4_6LayoutINS5_IJSD_SD_SD_EEENS5_IJNSA_ILi0EEESV_SV_EEEEENS5_IJNS4_10UnderscoreESY_SY_EEEEENS4_23SM90_TMA_LOAD_MULTICASTENS4_14ComposedLayoutINS4_7SwizzleILi3ELi4ELi3EEENS4_18smem_ptr_flag_bitsILi16EEENST_INS5_IJNSA_ILi8EEESG_EEENS5_IJSG_SD_EEEEEEEvNS4_8identityES11_S1B_vS1C_EENS_8epilogue10collective18CollectiveEpilogueINS1E_23Sm100TmaWarpSpecializedILi3ELi2ELi16ELb1ELb0EEEJSI_NS5_IJNST_ISG_SD_EENST_INSA_ILi32EEESD_EEEEESJ_SK_SJ_SK_NS1E_6fusion15FusionCallbacksIS1I_NS1N_17LinearCombinationISJ_fSJ_fLNS_15FloatRoundStyleE2EEESI_S1M_JEEENS4_5SM1004TMEM4LOAD26SM100_TMEM_LOAD_16dp256b4xENS4_13SM90_TMA_LOADENS12_INS13_ILi2ELi4ELi3EEES16_NST_INS5_IJS17_S1K_EEENS5_IJS1K_SD_EEEEEEENS4_17SM75_U32x4_LDSM_NENS4_14SM90_TMA_STOREES22_NS4_17SM90_U32x4_STSM_NENS4_39AutoVectorizingCopyWithAssumedAlignmentILi128EEEEEEvvEEEEvNT_6ParamsE --------------------------
	.section	.text._ZN7cutlass13device_kernelINS_4gemm6kernel13GemmUniversalIN4cute5tupleIJiiiiEEENS1_10collective13CollectiveMmaINS1_35MainloopSm100TmaUmmaWarpSpecializedILi6ELi2ELi4ENS5_IJNS4_1CILi4EEENSA_ILi2EEENSA_ILi1EEEEEEEENS5_IJNSA_ILi64EEESG_NSA_ILi128EEEEEENS_6half_tENS5_IJlSD_lEEESJ_SK_NS4_8TiledMMAINS4_8MMA_AtomIJNS4_20SM100_MMA_F16BF16_SSISJ_SJ_fLi64ELi64ELNS4_4UMMA5MajorE0ELSP_0ELNSO_7ScaleInE0ELSQ_0EEEEEENS4_6LayoutINS5_IJSD_SD_SD_EEENS5_IJNSA_ILi0EEESV_SV_EEEEENS5_IJNS4_10UnderscoreESY_SY_EEEEENS4_23SM90_TMA_LOAD_MULTICASTENS4_14ComposedLayoutINS4_7SwizzleILi3ELi4ELi3EEENS4_18smem_ptr_flag_bitsILi16EEENST_INS5_IJNSA_ILi8EEESG_EEENS5_IJSG_SD_EEEEEEEvNS4_8identityES11_S1B_vS1C_EENS_8epilogue10collective18CollectiveEpilogueINS1E_23Sm100TmaWarpSpecializedILi3ELi2ELi16ELb1ELb0EEEJSI_NS5_IJNST_ISG_SD_EENST_INSA_ILi32EEESD_EEEEESJ_SK_SJ_SK_NS1E_6fusion15FusionCallbacksIS1I_NS1N_17LinearCombinationISJ_fSJ_fLNS_15FloatRoundStyleE2EEESI_S1M_JEEENS4_5SM1004TMEM4LOAD26SM100_TMEM_LOAD_16dp256b4xENS4_13SM90_TMA_LOADENS12_INS13_ILi2ELi4ELi3EEES16_NST_INS5_IJS17_S1K_EEENS5_IJS1K_SD_EEEEEEENS4_17SM75_U32x4_LDSM_NENS4_14SM90_TMA_STOREES22_NS4_17SM90_U32x4_STSM_NENS4_39AutoVectorizingCopyWithAssumedAlignmentILi128EEEEEEvvEEEEvNT_6ParamsE,"ax",@progbits
	.align	128
.text._ZN7cutlass13device_kernelINS_4gemm6kernel13GemmUniversalIN4cute5tupleIJiiiiEEENS1_10collective13CollectiveMmaINS1_35MainloopSm100TmaUmmaWarpSpecializedILi6ELi2ELi4ENS5_IJNS4_1CILi4EEENSA_ILi2EEENSA_ILi1EEEEEEEENS5_IJNSA_ILi64EEESG_NSA_ILi128EEEEEENS_6half_tENS5_IJlSD_lEEESJ_SK_NS4_8TiledMMAINS4_8MMA_AtomIJNS4_20SM100_MMA_F16BF16_SSISJ_SJ_fLi64ELi64ELNS4_4UMMA5MajorE0ELSP_0ELNSO_7ScaleInE0ELSQ_0EEEEEENS4_6LayoutINS5_IJSD_SD_SD_EEENS5_IJNSA_ILi0EEESV_SV_EEEEENS5_IJNS4_10UnderscoreESY_SY_EEEEENS4_23SM90_TMA_LOAD_MULTICASTENS4_14ComposedLayoutINS4_7SwizzleILi3ELi4ELi3EEENS4_18smem_ptr_flag_bitsILi16EEENST_INS5_IJNSA_ILi8EEESG_EEENS5_IJSG_SD_EEEEEEEvNS4_8identityES11_S1B_vS1C_EENS_8epilogue10collective18CollectiveEpilogueINS1E_23Sm100TmaWarpSpecializedILi3ELi2ELi16ELb1ELb0EEEJSI_NS5_IJNST_ISG_SD_EENST_INSA_ILi32EEESD_EEEEESJ_SK_SJ_SK_NS1E_6fusion15FusionCallbacksIS1I_NS1N_17LinearCombinationISJ_fSJ_fLNS_15FloatRoundStyleE2EEESI_S1M_JEEENS4_5SM1004TMEM4LOAD26SM100_TMEM_LOAD_16dp256b4xENS4_13SM90_TMA_LOADENS12_INS13_ILi2ELi4ELi3EEES16_NST_INS5_IJS17_S1K_EEENS5_IJS1K_SD_EEEEEEENS4_17SM75_U32x4_LDSM_NENS4_14SM90_TMA_STOREES22_NS4_17SM90_U32x4_STSM_NENS4_39AutoVectorizingCopyWithAssumedAlignmentILi128EEEEEEvvEEEEvNT_6ParamsE:
        .type           _ZN7cutlass13device_kernelINS_4gemm6kernel13GemmUniversalIN4cute5tupleIJiiiiEEENS1_10collective13CollectiveMmaINS1_35MainloopSm100TmaUmmaWarpSpecializedILi6ELi2ELi4ENS5_IJNS4_1CILi4EEENSA_ILi2EEENSA_ILi1EEEEEEEENS5_IJNSA_ILi64EEESG_NSA_ILi128EEEEEENS_6half_tENS5_IJlSD_lEEESJ_SK_NS4_8TiledMMAINS4_8MMA_AtomIJNS4_20SM100_MMA_F16BF16_SSISJ_SJ_fLi64ELi64ELNS4_4UMMA5MajorE0ELSP_0ELNSO_7ScaleInE0ELSQ_0EEEEEENS4_6LayoutINS5_IJSD_SD_SD_EEENS5_IJNSA_ILi0EEESV_SV_EEEEENS5_IJNS4_10UnderscoreESY_SY_EEEEENS4_23SM90_TMA_LOAD_MULTICASTENS4_14ComposedLayoutINS4_7SwizzleILi3ELi4ELi3EEENS4_18smem_ptr_flag_bitsILi16EEENST_INS5_IJNSA_ILi8EEESG_EEENS5_IJSG_SD_EEEEEEEvNS4_8identityES11_S1B_vS1C_EENS_8epilogue10collective18CollectiveEpilogueINS1E_23Sm100TmaWarpSpecializedILi3ELi2ELi16ELb1ELb0EEEJSI_NS5_IJNST_ISG_SD_EENST_INSA_ILi32EEESD_EEEEESJ_SK_SJ_SK_NS1E_6fusion15FusionCallbacksIS1I_NS1N_17LinearCombinationISJ_fSJ_fLNS_15FloatRoundStyleE2EEESI_S1M_JEEENS4_5SM1004TMEM4LOAD26SM100_TMEM_LOAD_16dp256b4xENS4_13SM90_TMA_LOADENS12_INS13_ILi2ELi4ELi3EEES16_NST_INS5_IJS17_S1K_EEENS5_IJS1K_SD_EEEEEEENS4_17SM75_U32x4_LDSM_NENS4_14SM90_TMA_STOREES22_NS4_17SM90_U32x4_STSM_NENS4_39AutoVectorizingCopyWithAssumedAlignmentILi128EEEEEEvvEEEEvNT_6ParamsE,@function
        .size           _ZN7cutlass13device_kernelINS_4gemm6kernel13GemmUniversalIN4cute5tupleIJiiiiEEENS1_10collective13CollectiveMmaINS1_35MainloopSm100TmaUmmaWarpSpecializedILi6ELi2ELi4ENS5_IJNS4_1CILi4EEENSA_ILi2EEENSA_ILi1EEEEEEEENS5_IJNSA_ILi64EEESG_NSA_ILi128EEEEEENS_6half_tENS5_IJlSD_lEEESJ_SK_NS4_8TiledMMAINS4_8MMA_AtomIJNS4_20SM100_MMA_F16BF16_SSISJ_SJ_fLi64ELi64ELNS4_4UMMA5MajorE0ELSP_0ELNSO_7ScaleInE0ELSQ_0EEEEEENS4_6LayoutINS5_IJSD_SD_SD_EEENS5_IJNSA_ILi0EEESV_SV_EEEEENS5_IJNS4_10UnderscoreESY_SY_EEEEENS4_23SM90_TMA_LOAD_MULTICASTENS4_14ComposedLayoutINS4_7SwizzleILi3ELi4ELi3EEENS4_18smem_ptr_flag_bitsILi16EEENST_INS5_IJNSA_ILi8EEESG_EEENS5_IJSG_SD_EEEEEEEvNS4_8identityES11_S1B_vS1C_EENS_8epilogue10collective18CollectiveEpilogueINS1E_23Sm100TmaWarpSpecializedILi3ELi2ELi16ELb1ELb0EEEJSI_NS5_IJNST_ISG_SD_EENST_INSA_ILi32EEESD_EEEEESJ_SK_SJ_SK_NS1E_6fusion15FusionCallbacksIS1I_NS1N_17LinearCombinationISJ_fSJ_fLNS_15FloatRoundStyleE2EEESI_S1M_JEEENS4_5SM1004TMEM4LOAD26SM100_TMEM_LOAD_16dp256b4xENS4_13SM90_TMA_LOADENS12_INS13_ILi2ELi4ELi3EEES16_NST_INS5_IJS17_S1K_EEENS5_IJS1K_SD_EEEEEEENS4_17SM75_U32x4_LDSM_NENS4_14SM90_TMA_STOREES22_NS4_17SM90_U32x4_STSM_NENS4_39AutoVectorizingCopyWithAssumedAlignmentILi128EEEEEEvvEEEEvNT_6ParamsE,(.L_x_171 - _ZN7cutlass13device_kernelINS_4gemm6kernel13GemmUniversalIN4cute5tupleIJiiiiEEENS1_10collective13CollectiveMmaINS1_35MainloopSm100TmaUmmaWarpSpecializedILi6ELi2ELi4ENS5_IJNS4_1CILi4EEENSA_ILi2EEENSA_ILi1EEEEEEEENS5_IJNSA_ILi64EEESG_NSA_ILi128EEEEEENS_6half_tENS5_IJlSD_lEEESJ_SK_NS4_8TiledMMAINS4_8MMA_AtomIJNS4_20SM100_MMA_F16BF16_SSISJ_SJ_fLi64ELi64ELNS4_4UMMA5MajorE0ELSP_0ELNSO_7ScaleInE0ELSQ_0EEEEEENS4_6LayoutINS5_IJSD_SD_SD_EEENS5_IJNSA_ILi0EEESV_SV_EEEEENS5_IJNS4_10UnderscoreESY_SY_EEEEENS4_23SM90_TMA_LOAD_MULTICASTENS4_14ComposedLayoutINS4_7SwizzleILi3ELi4ELi3EEENS4_18smem_ptr_flag_bitsILi16EEENST_INS5_IJNSA_ILi8EEESG_EEENS5_IJSG_SD_EEEEEEEvNS4_8identityES11_S1B_vS1C_EENS_8epilogue10collective18CollectiveEpilogueINS1E_23Sm100TmaWarpSpecializedILi3ELi2ELi16ELb1ELb0EEEJSI_NS5_IJNST_ISG_SD_EENST_INSA_ILi32EEESD_EEEEESJ_SK_SJ_SK_NS1E_6fusion15FusionCallbacksIS1I_NS1N_17LinearCombinationISJ_fSJ_fLNS_15FloatRoundStyleE2EEESI_S1M_JEEENS4_5SM1004TMEM4LOAD26SM100_TMEM_LOAD_16dp256b4xENS4_13SM90_TMA_LOADENS12_INS13_ILi2ELi4ELi3EEES16_NST_INS5_IJS17_S1K_EEENS5_IJS1K_SD_EEEEEEENS4_17SM75_U32x4_LDSM_NENS4_14SM90_TMA_STOREES22_NS4_17SM90_U32x4_STSM_NENS4_39AutoVectorizingCopyWithAssumedAlignmentILi128EEEEEEvvEEEEvNT_6ParamsE)
        .other          _ZN7cutlass13device_kernelINS_4gemm6kernel13GemmUniversalIN4cute5tupleIJiiiiEEENS1_10collective13CollectiveMmaINS1_35MainloopSm100TmaUmmaWarpSpecializedILi6ELi2ELi4ENS5_IJNS4_1CILi4EEENSA_ILi2EEENSA_ILi1EEEEEEEENS5_IJNSA_ILi64EEESG_NSA_ILi128EEEEEENS_6half_tENS5_IJlSD_lEEESJ_SK_NS4_8TiledMMAINS4_8MMA_AtomIJNS4_20SM100_MMA_F16BF16_SSISJ_SJ_fLi64ELi64ELNS4_4UMMA5MajorE0ELSP_0ELNSO_7ScaleInE0ELSQ_0EEEEEENS4_6LayoutINS5_IJSD_SD_SD_EEENS5_IJNSA_ILi0EEESV_SV_EEEEENS5_IJNS4_10UnderscoreESY_SY_EEEEENS4_23SM90_TMA_LOAD_MULTICASTENS4_14ComposedLayoutINS4_7SwizzleILi3ELi4ELi3EEENS4_18smem_ptr_flag_bitsILi16EEENST_INS5_IJNSA_ILi8EEESG_EEENS5_IJSG_SD_EEEEEEEvNS4_8identityES11_S1B_vS1C_EENS_8epilogue10collective18CollectiveEpilogueINS1E_23Sm100TmaWarpSpecializedILi3ELi2ELi16ELb1ELb0EEEJSI_NS5_IJNST_ISG_SD_EENST_INSA_ILi32EEESD_EEEEESJ_SK_SJ_SK_NS1E_6fusion15FusionCallbacksIS1I_NS1N_17LinearCombinationISJ_fSJ_fLNS_15FloatRoundStyleE2EEESI_S1M_JEEENS4_5SM1004TMEM4LOAD26SM100_TMEM_LOAD_16dp256b4xENS4_13SM90_TMA_LOADENS12_INS13_ILi2ELi4ELi3EEES16_NST_INS5_IJS17_S1K_EEENS5_IJS1K_SD_EEEEEEENS4_17SM75_U32x4_LDSM_NENS4_14SM90_TMA_STOREES22_NS4_17SM90_U32x4_STSM_NENS4_39AutoVectorizingCopyWithAssumedAlignmentILi128EEEEEEvvEEEEvNT_6ParamsE,@"STO_CUDA_ENTRY STV_DEFAULT"
_ZN7cutlass13device_kernelINS_4gemm6kernel13GemmUniversalIN4cute5tupleIJiiiiEEENS1_10collective13CollectiveMmaINS1_35MainloopSm100TmaUmmaWarpSpecializedILi6ELi2ELi4ENS5_IJNS4_1CILi4EEENSA_ILi2EEENSA_ILi1EEEEEEEENS5_IJNSA_ILi64EEESG_NSA_ILi128EEEEEENS_6half_tENS5_IJlSD_lEEESJ_SK_NS4_8TiledMMAINS4_8MMA_AtomIJNS4_20SM100_MMA_F16BF16_SSISJ_SJ_fLi64ELi64ELNS4_4UMMA5MajorE0ELSP_0ELNSO_7ScaleInE0ELSQ_0EEEEEENS4_6LayoutINS5_IJSD_SD_SD_EEENS5_IJNSA_ILi0EEESV_SV_EEEEENS5_IJNS4_10UnderscoreESY_SY_EEEEENS4_23SM90_TMA_LOAD_MULTICASTENS4_14ComposedLayoutINS4_7SwizzleILi3ELi4ELi3EEENS4_18smem_ptr_flag_bitsILi16EEENST_INS5_IJNSA_ILi8EEESG_EEENS5_IJSG_SD_EEEEEEEvNS4_8identityES11_S1B_vS1C_EENS_8epilogue10collective18CollectiveEpilogueINS1E_23Sm100TmaWarpSpecializedILi3ELi2ELi16ELb1ELb0EEEJSI_NS5_IJNST_ISG_SD_EENST_INSA_ILi32EEESD_EEEEESJ_SK_SJ_SK_NS1E_6fusion15FusionCallbacksIS1I_NS1N_17LinearCombinationISJ_fSJ_fLNS_15FloatRoundStyleE2EEESI_S1M_JEEENS4_5SM1004TMEM4LOAD26SM100_TMEM_LOAD_16dp256b4xENS4_13SM90_TMA_LOADENS12_INS13_ILi2ELi4ELi3EEES16_NST_INS5_IJS17_S1K_EEENS5_IJS1K_SD_EEEEEEENS4_17SM75_U32x4_LDSM_NENS4_14SM90_TMA_STOREES22_NS4_17SM90_U32x4_STSM_NENS4_39AutoVectorizingCopyWithAssumedAlignmentILi128EEEEEEvvEEEEvNT_6ParamsE:
[----:B------:R-:W1:Y:S01]  /*0000*/  LDC R1, c[0x0][0x37c] ;  /* 0x0000df00ff017b82 */ /* 0x000e620000000800 */
[----:B------:R-:W2:Y:S01]  /*0010*/  S2R R55, SR_TID.X ;  /* 0x0000000000377919 */ /* 0x000ea20000002100 */
[----:B------:R-:W3:Y:S01]  /*0020*/  LDCU.64 UR8, c[0x0][0x890] ;  /* 0x00011200ff0877ac */ /* 0x000ee20008000a00 */
[----:B------:R-:W-:Y:S02]  /*0030*/  PRMT R45, RZ, 0x7610, R45 ;  /* 0x00007610ff2d7816 */ /* 0x000fe4000000002d */
[----:B------:R-:W-:Y:S01]  /*0040*/  ELECT P4, URZ, PT ;  /* 0x0000000000ff782f */ /* 0x000fe20003880000 */
[----:B---3--:R-:W-:-:S04]  /*0050*/  UISETP.NE.U32.AND UP0, UPT, UR8, URZ, UPT ;  /* 0x000000ff0800728c */ /* 0x008fc8000bf05070 */
[----:B------:R-:W-:Y:S01]  /*0060*/  UISETP.NE.AND.EX UP0, UPT, UR9, URZ, UPT, UP0 ;  /* 0x000000ff0900728c */ /* 0x000fe2000bf05300 */
[----:B--2---:R-:W-:-:S05]  /*0070*/  SHF.R.U32.HI R46, RZ, 0x5, R55 ;  /* 0x00000005ff2e7819 */ /* 0x004fca0000011637 */
[----:B------:R-:W2:Y:S02]  /*0080*/  SHFL.IDX PT, R0, R46, RZ, 0x1f ;  /* 0x00001fff2e007589 */ /* 0x000ea400000e0000 */
[----:B--2---:R-:W-:Y:S01]  /*0090*/  R2UR UR22, R0 ;  /* 0x00000000001672ca */ /* 0x004fe200000e0000 */
[----:B-1----:R-:W-:-:S14]  /*00a0*/  BRA.U UP0, `(.L_x_0) ;  /* 0x0000000100307547 */ /* 0x002fdc000b800000 */
[----:B------:R-:W1:Y:S02]  /*00b0*/  LDCU.64 UR4, c[0x0][0x888] ;  /* 0x00011100ff0477ac */ /* 0x000e640008000a00 */
[----:B-1----:R-:W-:-:S04]  /*00c0*/  UISETP.NE.U32.AND UP0, UPT, UR4, URZ, UPT ;  /* 0x000000ff0400728c */ /* 0x002fc8000bf05070 */
[----:B------:R-:W-:-:S09]  /*00d0*/  UISETP.NE.AND.EX UP0, UPT, UR5, URZ, UPT, UP0 ;  /* 0x000000ff0500728c */ /* 0x000fd2000bf05300 */
[----:B------:R-:W-:Y:S05]  /*00e0*/  BRA.U !UP0, `(.L_x_1) ;  /* 0x0000000108147547 */ /* 0x000fea000b800000 */
[----:B------:R-:W1:Y:S01]  /*00f0*/  LDC.64 R26, c[0x0][0x888] ;  /* 0x00022200ff1a7b82 */ /* 0x000e620000000a00 */
[----:B------:R-:W1:Y:S02]  /*0100*/  LDCU.64 UR4, c[0x0][0x358] ;  /* 0x00006b00ff0477ac */ /* 0x000e640008000a00 */
[----:B-1----:R1:W5:Y:S01]  /*0110*/  LDG.E R26, desc[UR4][R26.64] ;  /* 0x000000041a1a7981 */ /* 0x002362000c1e1900 */
[----:B------:R-:W-:Y:S01]  /*0120*/  HFMA2 R45, -RZ, RZ, 0, 5.9604644775390625e-08 ;  /* 0x00000001ff2d7431 */ /* 0x000fe200000001ff */
[----:B------:R-:W-:Y:S05]  /*0130*/  BRA `(.L_x_0) ;  /* 0x00000000000c7947 */ /* 0x000fea0003800000 */
.L_x_1:
[----:B------:R-:W1:Y:S01]  /*0140*/  LDCU UR4, c[0x0][0x880] ;  /* 0x00011000ff0477ac */ /* 0x000e620008000800 */
[----:B------:R-:W-:Y:S01]  /*0150*/  HFMA2 R45, -RZ, RZ, 0, 5.9604644775390625e-08 ;  /* 0x00000001ff2d7431 */ /* 0x000fe200000001ff */
[----:B-1----:R-:W-:-:S07]  /*0160*/  MOV R26, UR4 ;  /* 0x00000004001a7c02 */ /* 0x002fce0008000f00 */
.L_x_0:
[----:B------:R-:W2:Y:S02]  /*0170*/  LDCU.64 UR4, c[0x0][0x8b0] ;  /* 0x00011600ff0477ac */ /* 0x000ea40008000a00 */
[----:B--2---:R-:W-:-:S04]  /*0180*/  UISETP.NE.U32.AND UP0, UPT, UR4, URZ, UPT ;  /* 0x000000ff0400728c */ /* 0x004fc8000bf05070 */
[----:B------:R-:W-:-:S09]  /*0190*/  UISETP.NE.AND.EX UP0, UPT, UR5, URZ, UPT, UP0 ;  /* 0x000000ff0500728c */ /* 0x000fd2000bf05300 */
[----:B------:R-:W-:Y:S05]  /*01a0*/  BRA.U UP0, `(.L_x_2) ;  /* 0x0000000100287547 */ /* 0x000fea000b800000 */
[----:B------:R-:W2:Y:S02]  /*01b0*/  LDCU.64 UR4, c[0x0][0x8a8] ;  /* 0x00011500ff0477ac */ /* 0x000ea40008000a00 */
[----:B--2---:R-:W-:-:S04]  /*01c0*/  UISETP.NE.U32.AND UP0, UPT, UR4, URZ, UPT ;  /* 0x000000ff0400728c */ /* 0x004fc8000bf05070 */
[----:B------:R-:W-:-:S09]  /*01d0*/  UISETP.NE.AND.EX UP0, UPT, UR5, URZ, UPT, UP0 ;  /* 0x000000ff0500728c */ /* 0x000fd2000bf05300 */
[----:B------:R-:W-:Y:S05]  /*01e0*/  BRA.U !UP0, `(.L_x_3) ;  /* 0x0000000108107547 */ /* 0x000fea000b800000 */
[----:B------:R-:W2:Y:S01]  /*01f0*/  LDC.64 R24, c[0x0][0x8a8] ;  /* 0x00022a00ff187b82 */ /* 0x000ea20000000a00 */
[----:B------:R-:W2:Y:S02]  /*0200*/  LDCU.64 UR4, c[0x0][0x358] ;  /* 0x00006b00ff0477ac */ /* 0x000ea40008000a00 */
[----:B--2---:R2:W5:Y:S01]  /*0210*/  LDG.E R24, desc[UR4][R24.64] ;  /* 0x0000000418187981 */ /* 0x004562000c1e1900 */
[----:B------:R-:W-:Y:S05]  /*0220*/  BRA `(.L_x_2) ;  /* 0x0000000000087947 */ /* 0x000fea0003800000 */
.L_x_3:
[----:B------:R-:W2:Y:S02]  /*0230*/  LDCU UR4, c[0x0][0x8a0] ;  /* 0x00011400ff0477ac */ /* 0x000ea40008000800 */
[----:B--2---:R-:W-:Y:S02]  /*0240*/  MOV R24, UR4 ;  /* 0x0000000400187c02 */ /* 0x004fe40008000f00 */
.L_x_2:
[----:B------:R-:W-:Y:S01]  /*0250*/  IMAD.U32 R0, RZ, RZ, UR22 ;  /* 0x00000016ff007e24 */ /* 0x000fe2000f8e00ff */
[----:B------:R-:W-:Y:S04]  /*0260*/  BSSY.RECONVERGENT B0, `(.L_x_4) ;  /* 0x000000c000007945 */ /* 0x000fe80003800200 */
[C---:B------:R-:W-:Y:S02]  /*0270*/  ISETP.NE.OR P1, PT, R0.reuse, 0x1, !P4 ;  /* 0x000000010000780c */ /* 0x040fe40006725670 */
[----:B------:R-:W-:-:S11]  /*0280*/  ISETP.NE.OR P0, PT, R0, 0x3, !P4 ;  /* 0x000000030000780c */ /* 0x000fd60006705670 */
[----:B------:R-:W-:Y:S05]  /*0290*/  @P1 BRA `(.L_x_5) ;  /* 0x0000000000201947 */ /* 0x000fea0003800000 */
[----:B------:R-:W3:Y:S02]  /*02a0*/  LDCU.64 UR4, c[0x0][0x348] ;  /* 0x00006900ff0477ac */ /* 0x000ee40008000a00 */
[----:B---3--:R-:W-:Y:S02]  /*02b0*/  UIADD3 UR6, UP1, UPT, UR4, 0x80, URZ ;  /* 0x0000008004067890 */ /* 0x008fe4000ff3e0ff */
[----:B------:R-:W-:Y:S02]  /*02c0*/  UIADD3 UR4, UP0, UPT, UR4, 0x180, URZ ;  /* 0x0000018004047890 */ /* 0x000fe4000ff1e0ff */
[----:B------:R-:W-:Y:S02]  /*02d0*/  UIADD3.X UR7, UPT, UPT, URZ, UR5, URZ, UP1, !UPT ;  /* 0x00000005ff077290 */ /* 0x000fe40008ffe4ff */
[----:B------:R-:W-:-:S07]  /*02e0*/  UIADD3.X UR5, UPT, UPT, URZ, UR5, URZ, UP0, !UPT ;  /* 0x00000005ff057290 */ /* 0x000fce00087fe4ff */
[----:B------:R3:W-:Y:S02]  /*02f0*/  UTMACCTL.PF [UR6] ;  /* 0x00000000060079b9 */ /* 0x0007e40008040000 */
[----:B------:R3:W-:Y:S02]  /*0300*/  UTMACCTL.PF [UR4] ;  /* 0x00000000040079b9 */ /* 0x0007e40008040000 */
[----:B---3--:R-:W-:Y:S01]  /*0310*/  NOP ;  /* 0x0000000000007918 */ /* 0x008fe20000000000 */
.L_x_5:
[----:B------:R-:W-:Y:S05]  /*0320*/  BSYNC.RECONVERGENT B0 ;  /* 0x0000000000007941 */ /* 0x000fea0003800200 */
.L_x_4:
[----:B------:R-:W-:Y:S04]  /*0330*/  BSSY.RECONVERGENT B0, `(.L_x_6) ;  /* 0x000000a000007945 */ /* 0x000fe80003800200 */
        /* <DEDUP_REMOVED lines=9> */
.L_x_7:
[----:B------:R-:W-:Y:S05]  /*03d0*/  BSYNC.RECONVERGENT B0 ;  /* 0x0000000000007941 */ /* 0x000fea0003800200 */
.L_x_6:
[----:B------:R-:W3:Y:S01]  /*03e0*/  LDCU.64 UR4, c[0x0][0x888] ;  /* 0x00011100ff0477ac */ /* 0x000ee20008000a00 */
[----:B------:R-:W-:Y:S02]  /*03f0*/  UISETP.EQ.U32.AND UP1, UPT, UR8, URZ, UPT ;  /* 0x000000ff0800728c */ /* 0x000fe4000bf22070 */
[----:B------:R-:W-:Y:S02]  /*0400*/  UPLOP3.LUT UP4, UPT, UPT, UPT, UPT, 0x80, 0x8 ;  /* 0x000000000008789c */ /* 0x000fe40003f8f070 */
[----:B---3--:R-:W-:-:S04]  /*0410*/  UISETP.NE.U32.AND UP0, UPT, UR4, URZ, UPT ;  /* 0x000000ff0400728c */ /* 0x008fc8000bf05070 */
[----:B------:R-:W-:-:S04]  /*0420*/  UISETP.NE.AND.EX UP0, UPT, UR5, URZ, UPT, UP0 ;  /* 0x000000ff0500728c */ /* 0x000fc8000bf05300 */
[----:B------:R-:W-:-:S04]  /*0430*/  UISETP.EQ.OR.EX UP2, UPT, UR9, URZ, !UP0, UP1 ;  /* 0x000000ff0900728c */ /* 0x000fc8000c742710 */
[----:B------:R-:W-:-:S06]  /*0440*/  UP2UR UR4, UPR, URZ, 0x4 ;  /* 0x00000004ff047883 */ /* 0x000fcc0008000000 */
[----:B------:R-:W-:Y:S01]  /*0450*/  MOV R49, UR4 ;  /* 0x0000000400317c02 */ /* 0x000fe20008000f00 */
[----:B------:R-:W-:Y:S06]  /*0460*/  BRA.U !UP2, `(.L_x_8) ;  /* 0x000000010a207547 */ /* 0x000fec000b800000 */
[----:B------:R-:W-:Y:S01]  /*0470*/  UISETP.NE.U32.AND UP1, UPT, UR8, URZ, UPT ;  /* 0x000000ff0800728c */ /* 0x000fe2000bf25070 */
[----:B-----5:R-:W-:Y:S01]  /*0480*/  FSETP.NEU.AND P0, PT, R26, RZ, PT ;  /* 0x000000ff1a00720b */ /* 0x020fe20003f0d000 */
[----:B------:R-:W-:Y:S02]  /*0490*/  USEL UR4, URZ, 0xffffffff, UP0 ;  /* 0xffffffffff047887 */ /* 0x000fe40008000000 */
[----:B------:R-:W-:-:S10]  /*04a0*/  UISETP.NE.AND.EX UP1, UPT, UR9, URZ, UPT, UP1 ;  /* 0x000000ff0900728c */ /* 0x000fd4000bf25310 */
[----:B------:R-:W-:Y:S01]  /*04b0*/  VOTEU.ANY UP0, P0 ;  /* 0x0000000000ff7886 */ /* 0x000fe20000000100 */
[----:B------:R-:W-:-:S04]  /*04c0*/  @!UP1 USEL UR4, URZ, 0xffffffff, UP0 ;  /* 0xffffffffff049887 */ /* 0x000fc80008000000 */
[----:B------:R-:W-:-:S04]  /*04d0*/  ULOP3.LUT UR4, UR4, 0x1, URZ, 0xc0, !UPT ;  /* 0x0000000104047892 */ /* 0x000fc8000f8ec0ff */
[----:B------:R-:W-:-:S11]  /*04e0*/  UISETP.NE.U32.AND UP4, UPT, UR4, 0x1, UPT ;  /* 0x000000010400788c */ /* 0x000fd6000bf85070 */
.L_x_8:
[----:B------:R-:W3:Y:S01]  /*04f0*/  SHFL.IDX PT, R2, R46, RZ, 0x1f ;  /* 0x00001fff2e027589 */ /* 0x000ee200000e0000 */
[----:B------:R-:W-:-:S04]  /*0500*/  UISETP.NE.AND UP0, UPT, UR22, 0x2, UPT ;  /* 0x000000021600788c */ /* 0x000fc8000bf05270 */
[----:B------:R-:W-:Y:S01]  /*0510*/  USEL UR37, URZ, 0x1, UP0 ;  /* 0x00000001ff257887 */ /* 0x000fe20008000000 */
[----:B---3--:R-:W-:-:S13]  /*0520*/  ISETP.NE.AND P0, PT, R2, RZ, PT ;  /* 0x000000ff0200720c */ /* 0x008fda0003f05270 */
[----:B------:R-:W-:Y:S05]  /*0530*/  @P0 BRA `(.L_x_9) ;  /* 0x0000000000680947 */ /* 0x000fea0003800000 */
[----:B------:R-:W3:Y:S01]  /*0540*/  S2UR UR4, SR_CgaCtaId ;  /* 0x00000000000479c3 */ /* 0x000ee20000008800 */
[----:B------:R-:W-:Y:S01]  /*0550*/  UMOV UR5, 0x400 ;  /* 0x0000040000057882 */ /* 0x000fe20000000000 */
[----:B------:R-:W-:Y:S01]  /*0560*/  UMOV UR8, 0x1 ;  /* 0x0000000100087882 */ /* 0x000fe20000000000 */
[----:B------:R-:W-:Y:S01]  /*0570*/  UMOV UR6, 0x5 ;  /* 0x0000000500067882 */ /* 0x000fe20000000000 */
[----:B------:R-:W-:-:S04]  /*0580*/  UIADD3 UR8, UPT, UPT, -UR8, 0x100000, URZ ;  /* 0x0010000008087890 */ /* 0x000fc8000fffe1ff */
[----:B------:R-:W-:Y:S02]  /*0590*/  USHF.L.U32 UR9, UR8, 0xb, URZ ;  /* 0x0000000b08097899 */ /* 0x000fe400080006ff */
[----:B------:R-:W-:Y:S02]  /*05a0*/  USHF.L.U32 UR8, UR8, 0x1, URZ ;  /* 0x0000000108087899 */ /* 0x000fe400080006ff */
[----:B------:R-:W-:-:S04]  /*05b0*/  UIADD3 UR6, UPT, UPT, -UR6, 0x100000, URZ ;  /* 0x0010000006067890 */ /* 0x000fc8000fffe1ff */
[----:B------:R-:W-:Y:S02]  /*05c0*/  USHF.L.U32 UR7, UR6, 0xb, URZ ;  /* 0x0000000b06077899 */ /* 0x000fe400080006ff */
[----:B------:R-:W-:Y:S01]  /*05d0*/  USHF.L.U32 UR6, UR6, 0x1, URZ ;  /* 0x0000000106067899 */ /* 0x000fe200080006ff */
[----:B------:R-:W-:Y:S01]  /*05e0*/  ELECT P0, URZ, PT ;  /* 0x0000000000ff782f */ /* 0x000fe20003800000 */
[----:B---3--:R-:W-:Y:S01]  /*05f0*/  ULEA UR4, UR4, UR5, 0x18 ;  /* 0x0000000504047291 */ /* 0x008fe2000f8ec0ff */
[----:B------:R-:W3:Y:S11]  /*0600*/  FENCE.VIEW.ASYNC.S ;  /* 0x00000000000073c6 */ /* 0x000ef60000000000 */
[----:B---3--:R3:W4:Y:S01]  /*0610*/  SYNCS.EXCH.64 URZ, [UR4], UR8 ;  /* 0x0000000804ff75b2 */ /* 0x0087220008000100 */
[----:B------:R3:W1:Y:S01]  /*0620*/  SYNCS.EXCH.64 URZ, [UR4+0x30], UR6 ;  /* 0x0000300604ff75b2 */ /* 0x0006620008000100 */
        /* <DEDUP_REMOVED lines=10> */
[----:B------:R-:W-:Y:S01]  /*06d0*/  NOP ;  /* 0x0000000000007918 */ /* 0x000fe20000000000 */
.L_x_9:
[----:B------:R-:W2:Y:S01]  /*06e0*/  SHFL.IDX PT, R2, R46, RZ, 0x1f ;  /* 0x00001fff2e027589 */ /* 0x000ea200000e0000 */
[----:B------:R-:W-:Y:S01]  /*06f0*/  NOP ;  /* 0x0000000000007918 */ /* 0x000fe20000000000 */
[----:B--2---:R-:W-:-:S13]  /*0700*/  ISETP.NE.AND P0, PT, R2, 0x1, PT ;  /* 0x000000010200780c */ /* 0x004fda0003f05270 */
[----:B------:R-:W-:Y:S05]  /*0710*/  @P0 BRA `(.L_x_10) ;  /* 0x0000000000500947 */ /* 0x000fea0003800000 */
[----:B---3--:R-:W2:Y:S01]  /*0720*/  S2UR UR4, SR_CgaCtaId ;  /* 0x00000000000479c3 */ /* 0x008ea20000008800 */
        /* <DEDUP_REMOVED lines=10> */
[----:B--2---:R-:W-:Y:S01]  /*07d0*/  ULEA UR4, UR4, UR5, 0x18 ;  /* 0x0000000504047291 */ /* 0x004fe2000f8ec0ff */
[----:B------:R-:W2:Y:S11]  /*07e0*/  FENCE.VIEW.ASYNC.S ;  /* 0x00000000000073c6 */ /* 0x000eb60000000000 */
[----:B--2---:R2:W3:Y:S01]  /*07f0*/  SYNCS.EXCH.64 URZ, [UR4+0x60], UR8 ;  /* 0x0000600804ff75b2 */ /* 0x0044e20008000100 */
[----:B------:R2:W1:Y:S01]  /*0800*/  SYNCS.EXCH.64 URZ, [UR4+0x78], UR6 ;  /* 0x0000780604ff75b2 */ /* 0x0004620008000100 */
[----:B------:R2:W1:Y:S01]  /*0810*/  SYNCS.EXCH.64 URZ, [UR4+0x68], UR8 ;  /* 0x0000680804ff75b2 */ /* 0x0004620008000100 */
[----:B------:R2:W1:Y:S01]  /*0820*/  SYNCS.EXCH.64 URZ, [UR4+0x80], UR6 ;  /* 0x0000800604ff75b2 */ /* 0x0004620008000100 */
[----:B------:R2:W1:Y:S01]  /*0830*/  SYNCS.EXCH.64 URZ, [UR4+0x70], UR8 ;  /* 0x0000700804ff75b2 */ /* 0x0004620008000100 */
[----:B------:R2:W1:Y:S01]  /*0840*/  SYNCS.EXCH.64 URZ, [UR4+0x88], UR6 ;  /* 0x0000880604ff75b2 */ /* 0x0004620008000100 */
[----:B------:R-:W-:Y:S01]  /*0850*/  NOP ;  /* 0x0000000000007918 */ /* 0x000fe20000000000 */
.L_x_10:
[----:B------:R-:W4:Y:S01]  /*0860*/  SHFL.IDX PT, R2, R46, RZ, 0x1f ;  /* 0x00001fff2e027589 */ /* 0x000f2200000e0000 */
[----:B------:R-:W-:Y:S01]  /*0870*/  NOP ;  /* 0x0000000000007918 */ /* 0x000fe20000000000 */
[----:B----4-:R-:W-:-:S13]  /*0880*/  ISETP.NE.AND P0, PT, R2, 0x3, PT ;  /* 0x000000030200780c */ /* 0x010fda0003f05270 */
[----:B------:R-:W-:Y:S05]  /*0890*/  @P0 BRA `(.L_x_11) ;  /* 0x0000000000300947 */ /* 0x000fea0003800000 */
[----:B--23--:R-:W2:Y:S01]  /*08a0*/  S2UR UR6, SR_CgaCtaId ;  /* 0x00000000000679c3 */ /* 0x00cea20000008800 */
[----:B------:R-:W-:Y:S01]  /*08b0*/  UMOV UR4, 0x400 ;  /* 0x0000040000047882 */ /* 0x000fe20000000000 */
[----:B------:R-:W-:Y:S01]  /*08c0*/  UMOV UR5, 0x20 ;  /* 0x0000002000057882 */ /* 0x000fe20000000000 */
[----:B------:R-:W-:Y:S01]  /*08d0*/  ELECT P0, URZ, PT ;  /* 0x0000000000ff782f */ /* 0x000fe20003800000 */
[----:B--2---:R-:W-:Y:S02]  /*08e0*/  ULEA UR6, UR6, UR4, 0x18 ;  /* 0x0000000406067291 */ /* 0x004fe4000f8ec0ff */
[----:B------:R-:W-:-:S04]  /*08f0*/  UIADD3 UR4, UPT, UPT, -UR5, 0x100000, URZ ;  /* 0x0010000005047890 */ /* 0x000fc8000fffe1ff */
[----:B------:R-:W-:Y:S02]  /*0900*/  USHF.L.U32 UR5, UR4, 0xb, URZ ;  /* 0x0000000b04057899 */ /* 0x000fe400080006ff */
[----:B------:R-:W-:Y:S01]  /*0910*/  USHF.L.U32 UR4, UR4, 0x1, URZ ;  /* 0x0000000104047899 */ /* 0x000fe200080006ff */
[----:B------:R-:W2:Y:S11]  /*0920*/  FENCE.VIEW.ASYNC.S ;  /* 0x00000000000073c6 */ /* 0x000eb60000000000 */
[----:B--2---:R4:W2:Y:S01]  /*0930*/  SYNCS.EXCH.64 URZ, [UR6+0x90], UR4 ;  /* 0x0000900406ff75b2 */ /* 0x0048a20008000100 */
[----:B------:R4:W3:Y:S02]  /*0940*/  SYNCS.EXCH.64 URZ, [UR6+0x98], UR4 ;  /* 0x0000980406ff75b2 */ /* 0x0008e40008000100 */
[----:B----4-:R-:W-:Y:S01]  /*0950*/  NOP ;  /* 0x0000000000007918 */ /* 0x010fe20000000000 */
.L_x_11:
[----:B------:R-:W4:Y:S01]  /*0960*/  SHFL.IDX PT, R2, R46, RZ, 0x1f ;  /* 0x00001fff2e027589 */ /* 0x000f2200000e0000 */
[----:B------:R-:W-:Y:S01]  /*0970*/  NOP ;  /* 0x0000000000007918 */ /* 0x000fe20000000000 */
[----:B----4-:R-:W-:-:S13]  /*0980*/  ISETP.NE.AND P0, PT, R2, 0x4, PT ;  /* 0x000000040200780c */ /* 0x010fda0003f05270 */
[----:B------:R-:W-:Y:S05]  /*0990*/  @P0 BRA `(.L_x_12) ;  /* 0x00000000004c0947 */ /* 0x000fea0003800000 */
[----:B--23--:R-:W2:Y:S01]  /*09a0*/  S2UR UR6, SR_CgaCtaId ;  /* 0x00000000000679c3 */ /* 0x00cea20000008800 */
[----:B------:R-:W-:Y:S01]  /*09b0*/  UMOV UR4, 0x720 ;  /* 0x0000072000047882 */ /* 0x000fe20000000000 */
[----:B------:R-:W-:Y:S01]  /*09c0*/  UMOV UR5, 0x400 ;  /* 0x0000040000057882 */ /* 0x000fe20000000000 */
[----:B------:R-:W-:Y:S01]  /*09d0*/  USEL UR4, UR4, 0x620, UP4 ;  /* 0x0000062004047887 */ /* 0x000fe2000a000000 */
[----:B------:R-:W-:Y:S01]  /*09e0*/  UMOV UR8, 0x1 ;  /* 0x0000000100087882 */ /* 0x000fe20000000000 */
[----:B------:R-:W-:Y:S01]  /*09f0*/  ELECT P0, URZ, PT ;  /* 0x0000000000ff782f */ /* 0x000fe20003800000 */
[----:B------:R-:W-:-:S04]  /*0a00*/  UIADD3 UR8, UPT, UPT, -UR8, 0x100000, URZ ;  /* 0x0010000008087890 */ /* 0x000fc8000fffe1ff */
[----:B------:R-:W-:Y:S02]  /*0a10*/  USHF.L.U32 UR9, UR8, 0xb, URZ ;  /* 0x0000000b08097899 */ /* 0x000fe400080006ff */
[----:B------:R-:W-:Y:S02]  /*0a20*/  USHF.L.U32 UR8, UR8, 0x1, URZ ;  /* 0x0000000108087899 */ /* 0x000fe400080006ff */
[----:B--2---:R-:W-:Y:S02]  /*0a30*/  ULEA UR6, UR6, UR5, 0x18 ;  /* 0x0000000506067291 */ /* 0x004fe4000f8ec0ff */
[----:B------:R-:W-:-:S04]  /*0a40*/  UIADD3 UR4, UPT, UPT, -UR4, 0x100000, URZ ;  /* 0x0010000004047890 */ /* 0x000fc8000fffe1ff */
[----:B------:R-:W-:Y:S02]  /*0a50*/  USHF.L.U32 UR5, UR4, 0xb, URZ ;  /* 0x0000000b04057899 */ /* 0x000fe400080006ff */
[----:B------:R-:W-:Y:S01]  /*0a60*/  USHF.L.U32 UR4, UR4, 0x1, URZ ;  /* 0x0000000104047899 */ /* 0x000fe200080006ff */
[----:B------:R-:W2:Y:S03]  /*0a70*/  FENCE.VIEW.ASYNC.S ;  /* 0x00000000000073c6 */ /* 0x000ea60000000000 */
[----:B--2---:R4:W2:Y:S08]  /*0a80*/  SYNCS.EXCH.64 URZ, [UR6+0xa0], UR8 ;  /* 0x0000a00806ff75b2 */ /* 0x0048b00008000100 */
[----:B------:R4:W3:Y:S01]  /*0a90*/  SYNCS.EXCH.64 URZ, [UR6+0xb0], UR4 ;  /* 0x0000b00406ff75b2 */ /* 0x0008e20008000100 */
[----:B------:R4:W1:Y:S01]  /*0aa0*/  SYNCS.EXCH.64 URZ, [UR6+0xa8], UR8 ;  /* 0x0000a80806ff75b2 */ /* 0x0008620008000100 */
[----:B------:R4:W1:Y:S02]  /*0ab0*/  SYNCS.EXCH.64 URZ, [UR6+0xb8], UR4 ;  /* 0x0000b80406ff75b2 */ /* 0x0008640008000100 */
[----:B----4-:R-:W-:Y:S01]  /*0ac0*/  NOP ;  /* 0x0000000000007918 */ /* 0x010fe20000000000 */
.L_x_12:
[----:B------:R-:W4:Y:S01]  /*0ad0*/  SHFL.IDX PT, R2, R46, RZ, 0x1f ;  /* 0x00001fff2e027589 */ /* 0x000f2200000e0000 */
[----:B------:R-:W-:Y:S01]  /*0ae0*/  NOP ;  /* 0x0000000000007918 */ /* 0x000fe20000000000 */
[----:B----4-:R-:W-:-:S13]  /*0af0*/  ISETP.NE.AND P0, PT, R2, 0x5, PT ;  /* 0x000000050200780c */ /* 0x010fda0003f05270 */
[----:B------:R-:W-:Y:S05]  /*0b00*/  @P0 BRA `(.L_x_13) ;  /* 0x0000000000580947 */ /* 0x000fea0003800000 */
[----:B--23--:R-:W2:Y:S01]  /*0b10*/  S2UR UR4, SR_CgaCtaId ;  /* 0x00000000000479c3 */ /* 0x00cea20000008800 */
        /* <DEDUP_REMOVED lines=12> */
[----:B--2---:R4:W2:Y:S01]  /*0be0*/  SYNCS.EXCH.64 URZ, [UR4+0xc0], UR8 ;  /* 0x0000c00804ff75b2 */ /* 0x0048a20008000100 */
[----:B------:R4:W3:Y:S01]  /*0bf0*/  SYNCS.EXCH.64 URZ, [UR4+0xe0], UR6 ;  /* 0x0000e00604ff75b2 */ /* 0x0008e20008000100 */
[----:B------:R4:W1:Y:S01]  /*0c00*/  SYNCS.EXCH.64 URZ, [UR4+0xc8], UR8 ;  /* 0x0000c80804ff75b2 */ /* 0x0008620008000100 */
[----:B------:R4:W1:Y:S01]  /*0c10*/  SYNCS.EXCH.64 URZ, [UR4+0xe8], UR6 ;  /* 0x0000e80604ff75b2 */ /* 0x0008620008000100 */
[----:B------:R4:W1:Y:S01]  /*0c20*/  SYNCS.EXCH.64 URZ, [UR4+0xd0], UR8 ;  /* 0x0000d00804ff75b2 */ /* 0x0008620008000100 */
[----:B------:R4:W1:Y:S01]  /*0c30*/  SYNCS.EXCH.64 URZ, [UR4+0xf0], UR6 ;  /* 0x0000f00604ff75b2 */ /* 0x0008620008000100 */
[----:B------:R4:W1:Y:S01]  /*0c40*/  SYNCS.EXCH.64 URZ, [UR4+0xd8], UR8 ;  /* 0x0000d80804ff75b2 */ /* 0x0008620008000100 */
[----:B------:R4:W1:Y:S02]  /*0c50*/  SYNCS.EXCH.64 URZ, [UR4+0xf8], UR6 ;  /* 0x0000f80604ff75b2 */ /* 0x0008640008000100 */
[----:B----4-:R-:W-:Y:S01]  /*0c60*/  NOP ;  /* 0x0000000000007918 */ /* 0x010fe20000000000 */
.L_x_13:
[----:B------:R-:W4:Y:S01]  /*0c70*/  SHFL.IDX PT, R2, R46, RZ, 0x1f ;  /* 0x00001fff2e027589 */ /* 0x000f2200000e0000 */
[----:B------:R-:W1:Y:S01]  /*0c80*/  S2UR UR54, SR_CgaCtaId ;  /* 0x00000000003679c3 */ /* 0x000e620000008800 */
[----:B------:R-:W-:Y:S01]  /*0c90*/  NOP ;  /* 0x0000000000007918 */ /* 0x000fe20000000000 */
[----:B----4-:R-:W-:-:S13]  /*0ca0*/  ISETP.NE.AND P0, PT, R2, 0x3, PT ;  /* 0x000000030200780c */ /* 0x010fda0003f05270 */
[----:B-1----:R-:W-:Y:S05]  /*0cb0*/  @P0 BRA `(.L_x_14) ;  /* 0x0000000000340947 */ /* 0x002fea0003800000 */
[----:B--23--:R-:W-:Y:S01]  /*0cc0*/  UMOV UR4, 0x400 ;  /* 0x0000040000047882 */ /* 0x00cfe20000000000 */
[----:B------:R-:W-:Y:S01]  /*0cd0*/  UMOV UR6, 0x20 ;  /* 0x0000002000067882 */ /* 0x000fe20000000000 */
[----:B------:R-:W-:Y:S02]  /*0ce0*/  ULEA UR4, UR54, UR4, 0x18 ;  /* 0x0000000436047291 */ /* 0x000fe4000f8ec0ff */
[----:B------:R-:W-:-:S04]  /*0cf0*/  UIADD3 UR6, UPT, UPT, -UR6, 0x100000, URZ ;  /* 0x0010000006067890 */ /* 0x000fc8000fffe1ff */
[----:B------:R-:W-:Y:S02]  /*0d00*/  USHF.L.U32 UR7, UR6, 0xb, URZ ;  /* 0x0000000b06077899 */ /* 0x000fe400080006ff */
[----:B------:R-:W-:Y:S01]  /*0d10*/  USHF.L.U32 UR6, UR6, 0x1, URZ ;  /* 0x0000000106067899 */ /* 0x000fe200080006ff */
[----:B------:R-:W-:Y:S01]  /*0d20*/  ELECT P0, URZ, PT ;  /* 0x0000000000ff782f */ /* 0x000fe20003800000 */
[----:B------:R-:W1:Y:S10]  /*0d30*/  FENCE.VIEW.ASYNC.S ;  /* 0x00000000000073c6 */ /* 0x000e740000000000 */
[----:B-1----:R1:W4:Y:S01]  /*0d40*/  SYNCS.EXCH.64 URZ, [UR4+0x100], UR6 ;  /* 0x0001000604ff75b2 */ /* 0x0023220008000100 */
[----:B------:R1:W2:Y:S01]  /*0d50*/  SYNCS.EXCH.64 URZ, [UR4+0x110], UR6 ;  /* 0x0001100604ff75b2 */ /* 0x0002a20008000100 */
[----:B------:R1:W3:Y:S01]  /*0d60*/  SYNCS.EXCH.64 URZ, [UR4+0x108], UR6 ;  /* 0x0001080604ff75b2 */ /* 0x0002e20008000100 */
[----:B------:R1:W1:Y:S01]  /*0d70*/  SYNCS.EXCH.64 URZ, [UR4+0x118], UR6 ;  /* 0x0001180604ff75b2 */ /* 0x0002620008000100 */
[----:B------:R-:W-:Y:S01]  /*0d80*/  NOP ;  /* 0x0000000000007918 */ /* 0x000fe20000000000 */
.L_x_14:
[----:B-123--:R-:W1:Y:S01]  /*0d90*/  LDCU UR4, c[0x0][0x36c] ;  /* 0x00006d80ff0477ac */ /* 0x00ee620008000800 */
[----:B------:R-:W-:Y:S01]  /*0da0*/  ISETP.NE.OR P4, PT, R0, 0x2, !P4 ;  /* 0x000000020000780c */ /* 0x000fe20006785670 */
[----:B------:R-:W-:Y:S01]  /*0db0*/  NOP ;  /* 0x0000000000007918 */ /* 0x000fe20000000000 */
[----:B------:R-:W-:Y:S01]  /*0dc0*/  LOP3.LUT R0, R55, 0x1f, RZ, 0xc0, !PT ;  /* 0x0000001f37007812 */ /* 0x000fe200078ec0ff */
[----:B------:R-:W-:Y:S02]  /*0dd0*/  UISETP.NE.AND UP5, UPT, UR22, URZ, UPT ;  /* 0x000000ff1600728c */ /* 0x000fe4000bfa5270 */
[----:B-1----:R-:W-:-:S09]  /*0de0*/  UISETP.EQ.U32.AND UP6, UPT, UR4, 0x1, UPT ;  /* 0x000000010400788c */ /* 0x002fd2000bfc2070 */
[----:B------:R-:W-:Y:S05]  /*0df0*/  BRA.U !UP6, `(.L_x_15) ;  /* 0x000000010e087547 */ /* 0x000fea000b800000 */
[----:B----4-:R-:W-:Y:S01]  /*0e00*/  UCGABAR_ARV ;  /* 0x00000000000079c7 */ /* 0x010fe20008000000 */
[----:B------:R-:W-:Y:S05]  /*0e10*/  BRA `(.L_x_16) ;  /* 0x0000000000047947 */ /* 0x000fea0003800000 */
.L_x_15:
[----:B----4-:R-:W-:Y:S01]  /*0e20*/  NOP ;  /* 0x0000000000007918 */ /* 0x010fe20000000000 */
.L_x_16:
[----:B------:R-:W1:Y:S01]  /*0e30*/  S2UR UR25, SR_CTAID.X ;  /* 0x00000000001979c3 */ /* 0x000e620000002500 */
[----:B------:R-:W-:-:S05]  /*0e40*/  CS2R.32 R48, SR_CgaSize ;  /* 0x0000000000307805 */ /* 0x000fca0000008a00 */
[----:B------:R-:W-:-:S05]  /*0e50*/  IMAD R48, R48, -0xa0, RZ ;  /* 0xffffff6030307824 */ /* 0x000fca00078e02ff */
[----:B------:R-:W-:-:S14]  /*0e60*/  R2UR UR5, R48 ;  /* 0x00000000300572ca */ /* 0x000fdc00000e0000 */
[----:B------:R-:W2:Y:S01]  /*0e70*/  LDCU UR5, c[0x0][UR5+0x2b0] ;  /* 0x00005600050577ac */ /* 0x000ea20008000800 */
[----:B------:R-:W-:-:S05]  /*0e80*/  CS2R.32 R48, SR_CgaSize ;  /* 0x0000000000307805 */ /* 0x000fca0000008a00 */
[----:B------:R-:W-:-:S05]  /*0e90*/  IMAD R48, R48, -0xa0, RZ ;  /* 0xffffff6030307824 */ /* 0x000fca00078e02ff */
[----:B------:R-:W-:-:S14]  /*0ea0*/  R2UR UR4, R48 ;  /* 0x00000000300472ca */ /* 0x000fdc00000e0000 */
[----:B------:R-:W3:Y:S01]  /*0eb0*/  LDCU UR4, c[0x0][UR4+0x2b4] ;  /* 0x00005680040477ac */ /* 0x000ee20008000800 */
[----:B------:R-:W4:Y:S01]  /*0ec0*/  S2UR UR26, SR_CTAID.Y ;  /* 0x00000000001a79c3 */ /* 0x000f220000002600 */
[----:B------:R-:W-:-:S05]  /*0ed0*/  CS2R.32 R48, SR_CgaSize ;  /* 0x0000000000307805 */ /* 0x000fca0000008a00 */
[----:B------:R-:W-:-:S05]  /*0ee0*/  IMAD R48, R48, -0xa0, RZ ;  /* 0xffffff6030307824 */ /* 0x000fca00078e02ff */
[----:B------:R-:W-:-:S14]  /*0ef0*/  R2UR UR7, R48 ;  /* 0x00000000300772ca */ /* 0x000fdc00000e0000 */
[----:B------:R-:W3:Y:S01]  /*0f00*/  LDCU UR7, c[0x0][UR7+0x2a0] ;  /* 0x00005400070777ac */ /* 0x000ee20008000800 */
[----:B------:R-:W-:-:S05]  /*0f10*/  CS2R.32 R48, SR_CgaSize ;  /* 0x0000000000307805 */ /* 0x000fca0000008a00 */
[----:B------:R-:W-:-:S05]  /*0f20*/  IMAD R48, R48, -0xa0, RZ ;  /* 0xffffff6030307824 */ /* 0x000fca00078e02ff */
[----:B------:R-:W-:-:S14]  /*0f30*/  R2UR UR8, R48 ;  /* 0x00000000300872ca */ /* 0x000fdc00000e0000 */
[----:B------:R-:W3:Y:S01]  /*0f40*/  LDCU UR8, c[0x0][UR8+0x2a4] ;  /* 0x00005480080877ac */ /* 0x000ee20008000800 */
[----:B------:R-:W-:Y:S02]  /*0f50*/  ULOP3.LUT UR53, UR54, 0x3, URZ, 0xc0, !UPT ;  /* 0x0000000336357892 */ /* 0x000fe4000f8ec0ff */
[----:B------:R-:W-:Y:S02]  /*0f60*/  USHF.R.U32.HI UR27, URZ, 0x2, UR54 ;  /* 0x00000002ff1b7899 */ /* 0x000fe40008011636 */
[----:B------:R-:W-:Y:S02]  /*0f70*/  UISETP.GT.U32.AND UP1, UPT, UR53, 0xffff, UPT ;  /* 0x0000ffff3500788c */ /* 0x000fe4000bf24070 */
[----:B------:R-:W-:Y:S01]  /*0f80*/  USHF.L.U32 UR39, UR54, 0x9, URZ ;  /* 0x0000000936277899 */ /* 0x000fe200080006ff */
[----:B-1----:R-:W-:Y:S01]  /*0f90*/  I2FP.F32.U32 R3, UR25 ;  /* 0x0000001900037c45 */ /* 0x002fe20008201000 */
[----:B------:R-:W1:Y:S04]  /*0fa0*/  LDCU UR23, c[0x0][0xb24] ;  /* 0x00016480ff1777ac */ /* 0x000e680008000800 */
[----:B--2---:R-:W-:Y:S01]  /*0fb0*/  FMUL R3, R3, UR5 ;  /* 0x0000000503037c20 */ /* 0x004fe20008400000 */
[----:B------:R-:W2:Y:S01]  /*0fc0*/  LDCU UR42, c[0x0][0xb24] ;  /* 0x00016480ff2a77ac */ /* 0x000ea20008000800 */
[----:B----4-:R-:W-:Y:S01]  /*0fd0*/  I2FP.F32.U32 R2, UR26 ;  /* 0x0000001a00027c45 */ /* 0x010fe20008201000 */
[----:B------:R-:W4:Y:S03]  /*0fe0*/  LDCU UR28, c[0x0][0xb30] ;  /* 0x00016600ff1c77ac */ /* 0x000f260008000800 */
[----:B------:R-:W1:Y:S01]  /*0ff0*/  F2I.U32.TRUNC.NTZ R3, R3 ;  /* 0x0000000300037305 */ /* 0x000e62000020f000 */
[----:B---3--:R-:W-:Y:S01]  /*1000*/  FMUL R2, R2, UR4 ;  /* 0x0000000402027c20 */ /* 0x008fe20008400000 */
[----:B------:R-:W-:-:S02]  /*1010*/  ULOP3.LUT UR4, UR54, 0x4, URZ, 0xc0, !UPT ;  /* 0x0000000436047892 */ /* 0x000fc4000f8ec0ff */
[----:B------:R-:W-:Y:S02]  /*1020*/  USHF.L.U32 UR38, UR54, 0xa, URZ ;  /* 0x0000000a36267899 */ /* 0x000fe400080006ff */
[----:B------:R-:W-:Y:S02]  /*1030*/  UISETP.GT.U32.AND UP0, UPT, UR4, 0xffff, UPT ;  /* 0x0000ffff0400788c */ /* 0x000fe4000bf04070 */
[----:B------:R-:W3:Y:S01]  /*1040*/  F2I.U32.TRUNC.NTZ R2, R2 ;  /* 0x0000000200027305 */ /* 0x000ee2000020f000 */
[----:B------:R-:W-:Y:S01]  /*1050*/  UMOV UR32, 0x11 ;  /* 0x0000001100207882 */ /* 0x000fe20000000000 */
[----:B------:R-:W-:Y:S02]  /*1060*/  USEL UR30, UR53, 0xffff, !UP1 ;  /* 0x0000ffff351e7887 */ /* 0x000fe4000c800000 */
[----:B------:R-:W-:Y:S01]  /*1070*/  USEL UR29, UR4, 0xffff, !UP0 ;  /* 0x0000ffff041d7887 */ /* 0x000fe2000c000000 */
[----:B-1----:R-:W-:Y:S02]  /*1080*/  R2UR UR5, R3 ;  /* 0x00000000030572ca */ /* 0x002fe400000e0000 */
[----:B---3--:R-:W-:-:S02]  /*1090*/  R2UR UR6, R2 ;  /* 0x00000000020672ca */ /* 0x008fc400000e0000 */
[----:B------:R-:W-:-:S09]  /*10a0*/  PRMT R2, RZ, 0x7610, R2 ;  /* 0x00007610ff027816 */ /* 0x000fd20000000002 */
[----:B------:R-:W-:-:S04]  /*10b0*/  UIADD3 UR5, UPT, UPT, -UR5, URZ, URZ ;  /* 0x000000ff05057290 */ /* 0x000fc8000fffe1ff */
[----:B------:R-:W-:Y:S02]  /*10c0*/  UIMAD UR5, UR7, UR5, UR25 ;  /* 0x00000005070572a4 */ /* 0x000fe4000f8e0219 */
[----:B------:R-:W-:-:S04]  /*10d0*/  UIADD3 UR4, UPT, UPT, -UR6, URZ, URZ ;  /* 0x000000ff06047290 */ /* 0x000fc8000fffe1ff */
[----:B------:R-:W-:Y:S01]  /*10e0*/  IMAD.U32 R48, RZ, RZ, UR5 ;  /* 0x00000005ff307e24 */ /* 0x000fe2000f8e00ff */
[----:B------:R-:W-:-:S06]  /*10f0*/  UIMAD UR4, UR8, UR4, UR26 ;  /* 0x00000004080472a4 */ /* 0x000fcc000f8e021a */
[----:B------:R-:W-:Y:S01]  /*1100*/  IMAD.U32 R47, RZ, RZ, UR4 ;  /* 0x00000004ff2f7e24 */ /* 0x000fe2000f8e00ff */
[----:B--2-4-:R-:W-:Y:S06]  /*1110*/  BRA.U UP5, `(.L_x_17) ;  /* 0x0000000105747547 */ /* 0x014fec000b800000 */
[----:B------:R-:W-:Y:S02]  /*1120*/  R2UR UR4, R47 ;  /* 0x000000002f0472ca */ /* 0x000fe400000e0000 */
[----:B------:R-:W-:-:S11]  /*1130*/  R2UR UR8, R48 ;  /* 0x00000000300872ca */ /* 0x000fd600000e0000 */
[----:B------:R-:W-:Y:S02]  /*1140*/  UISETP.NE.AND UP2, UPT, UR4, URZ, UPT ;  /* 0x000000ff0400728c */ /* 0x000fe4000bf45270 */
[----:B------:R-:W-:Y:S02]  /*1150*/  UISETP.NE.AND UP3, UPT, UR4, 0x1, UPT ;  /* 0x000000010400788c */ /* 0x000fe4000bf65270 */
[----:B------:R-:W-:Y:S02]  /*1160*/  UISETP.NE.AND UP0, UPT, UR8, URZ, UP2 ;  /* 0x000000ff0800728c */ /* 0x000fe40009705270 */
[----:B------:R-:W-:Y:S02]  /*1170*/  USEL UR4, URZ, 0x10, UP3 ;  /* 0x00000010ff047887 */ /* 0x000fe40009800000 */
[----:B------:R-:W-:Y:S02]  /*1180*/  USEL UR11, URZ, 0x1, UP0 ;  /* 0x00000001ff0b7887 */ /* 0x000fe40008000000 */
[----:B------:R-:W-:-:S02]  /*1190*/  UISETP.NE.AND UP0, UPT, UR8, URZ, UPT ;  /* 0x000000ff0800728c */ /* 0x000fc4000bf05270 */
[----:B------:R-:W-:Y:S02]  /*11a0*/  USEL UR5, URZ, 0x2, UP2 ;  /* 0x00000002ff057887 */ /* 0x000fe40009000000 */
[----:B------:R-:W-:Y:S02]  /*11b0*/  USEL UR9, UR4, 0x10, UP0 ;  /* 0x0000001004097887 */ /* 0x000fe40008000000 */
[----:B------:R-:W-:Y:S02]  /*11c0*/  UISETP.NE.AND UP0, UPT, UR8, 0x1, UPT ;  /* 0x000000010800788c */ /* 0x000fe4000bf05270 */
[----:B------:R-:W-:Y:S02]  /*11d0*/  USEL UR4, URZ, 0x20, UP3 ;  /* 0x00000020ff047887 */ /* 0x000fe40009800000 */
[----:B------:R-:W-:Y:S02]  /*11e0*/  UISETP.NE.AND UP1, UPT, UR8, 0x2, UPT ;  /* 0x000000020800788c */ /* 0x000fe4000bf25270 */
[----:B------:R-:W-:-:S02]  /*11f0*/  USEL UR6, URZ, 0x4, UP2 ;  /* 0x00000004ff067887 */ /* 0x000fc40009000000 */
[----:B------:R-:W-:Y:S02]  /*1200*/  USEL UR7, UR5, 0x2, UP0 ;  /* 0x0000000205077887 */ /* 0x000fe40008000000 */
[----:B------:R-:W-:Y:S02]  /*1210*/  USEL UR10, UR4, 0x20, UP0 ;  /* 0x00000020040a7887 */ /* 0x000fe40008000000 */
[----:B------:R-:W-:Y:S02]  /*1220*/  UISETP.NE.AND UP0, UPT, UR8, 0x3, UPT ;  /* 0x000000030800788c */ /* 0x000fe4000bf05270 */
[----:B------:R-:W-:Y:S02]  /*1230*/  USEL UR5, URZ, 0x40, UP3 ;  /* 0x00000040ff057887 */ /* 0x000fe40009800000 */
[----:B------:R-:W-:Y:S02]  /*1240*/  USEL UR8, UR6, 0x4, UP1 ;  /* 0x0000000406087887 */ /* 0x000fe40008800000 */
[----:B------:R-:W-:-:S02]  /*1250*/  USEL UR4, URZ, 0x8, UP2 ;  /* 0x00000008ff047887 */ /* 0x000fc40009000000 */
[----:B------:R-:W-:Y:S02]  /*1260*/  UIADD3 UR6, UPT, UPT, UR7, UR9, UR11 ;  /* 0x0000000907067290 */ /* 0x000fe4000fffe00b */
[----:B------:R-:W-:Y:S02]  /*1270*/  USEL UR7, UR5, 0x40, UP1 ;  /* 0x0000004005077887 */ /* 0x000fe40008800000 */
[----:B------:R-:W-:Y:S02]  /*1280*/  USEL UR12, URZ, 0x80, UP3 ;  /* 0x00000080ff0c7887 */ /* 0x000fe40009800000 */
[----:B------:R-:W-:Y:S02]  /*1290*/  USEL UR4, UR4, 0x8, UP0 ;  /* 0x0000000804047887 */ /* 0x000fe40008000000 */
[----:B------:R-:W-:Y:S02]  /*12a0*/  UIADD3 UR5, UPT, UPT, UR8, UR10, UR6 ;  /* 0x0000000a08057290 */ /* 0x000fe4000fffe006 */
[----:B------:R-:W-:-:S02]  /*12b0*/  USEL UR6, UR12, 0x80, UP0 ;  /* 0x000000800c067887 */ /* 0x000fc40008000000 */
[----:B------:R-:W-:-:S04]  /*12c0*/  UIADD3 UR4, UPT, UPT, UR4, UR7, UR5 ;  /* 0x0000000704047290 */ /* 0x000fc8000fffe005 */
[----:B------:R-:W-:-:S06]  /*12d0*/  UIADD3 UR4, UPT, UPT, UR4, UR6, URZ ;  /* 0x0000000604047290 */ /* 0x000fcc000fffe0ff */
[----:B------:R-:W-:-:S07]  /*12e0*/  IMAD.U32 R2, RZ, RZ, UR4 ;  /* 0x00000004ff027e24 */ /* 0x000fce000f8e00ff */
.L_x_17:
[----:B------:R-:W1:Y:S01]  /*12f0*/  S2UR UR36, SR_CTAID.Z ;  /* 0x00000000002479c3 */ /* 0x000e620000002700 */
[----:B------:R-:W-:Y:S01]  /*1300*/  UISETP.GE.AND UP0, UPT, UR23, 0x1, UPT ;  /* 0x000000011700788c */ /* 0x000fe2000bf06270 */
[----:B------:R-:W-:-:S08]  /*1310*/  UMOV UR31, 0xf ;  /* 0x0000000f001f7882 */ /* 0x000fd00000000000 */
[----:B------:R-:W-:Y:S05]  /*1320*/  BRA.U !UP0, `(.L_x_18) ;  /* 0x0000000108d47547 */ /* 0x000fea000b800000 */
[----:B------:R-:W2:Y:S01]  /*1330*/  LDCU.128 UR12, c[0x0][0xb10] ;  /* 0x00016200ff0c77ac */ /* 0x000ea20008000c00 */
[----:B------:R-:W3:Y:S01]  /*1340*/  LDCU UR6, c[0x0][0x370] ;  /* 0x00006e00ff0677ac */ /* 0x000ee20008000800 */
[----:B------:R-:W4:Y:S01]  /*1350*/  LDCU UR5, c[0x0][0x374] ;  /* 0x00006e80ff0577ac */ /* 0x000f220008000800 */
[----:B------:R-:W1:Y:S01]  /*1360*/  LDCU UR24, c[0x0][0xb0c] ;  /* 0x00016180ff1877ac */ /* 0x000e620008000800 */
[----:B------:R-:W1:Y:S01]  /*1370*/  LDCU UR4, c[0x0][0xb20] ;  /* 0x00016400ff0477ac */ /* 0x000e620008000800 */
[----:B------:R-:W1:Y:S01]  /*1380*/  LDCU.64 UR8, c[0x0][0xb28] ;  /* 0x00016500ff0877ac */ /* 0x000e620008000a00 */
[----:B--2---:R-:W-:Y:S02]  /*1390*/  UISETP.NE.AND UP0, UPT, UR14, 0x1, UPT ;  /* 0x000000010e00788c */ /* 0x004fe4000bf05270 */
[----:B----4-:R-:W-:Y:S02]  /*13a0*/  UIMAD.WIDE.U32 UR10, UR5, UR15, URZ ;  /* 0x0000000f050a72a5 */ /* 0x010fe4000f8e00ff */
[----:B---3--:R-:W-:-:S02]  /*13b0*/  UIMAD.WIDE.U32 UR18, UR6, UR12, URZ ;  /* 0x0000000c061272a5 */ /* 0x008fc4000f8e00ff */
[----:B-1----:R-:W-:Y:S02]  /*13c0*/  UISETP.NE.AND UP1, UPT, UR24, 0x1, UPT ;  /* 0x000000011800788c */ /* 0x002fe4000bf25270 */
[----:B------:R-:W-:Y:S01]  /*13d0*/  UISETP.NE.AND UP2, UPT, UR23, 0x1, UPT ;  /* 0x000000011700788c */ /* 0x000fe2000bf45270 */
[----:B------:R-:W-:Y:S02]  /*13e0*/  UMOV UR10, UR11 ;  /* 0x0000000b000a7c82 */ /* 0x000fe40008000000 */
[----:B------:R-:W-:Y:S01]  /*13f0*/  UMOV UR18, UR19 ;  /* 0x0000001300127c82 */ /* 0x000fe20008000000 */
[----:B------:R-:W-:Y:S02]  /*1400*/  @UP0 USHF.R.U32.HI UR5, URZ, UR4, UR10 ;  /* 0x00000004ff050299 */ /* 0x000fe4000801160a */
[----:B------:R-:W-:Y:S02]  /*1410*/  UIMAD.WIDE.U32 UR20, UR26, UR15, URZ ;  /* 0x0000000f1a1472a5 */ /* 0x000fe4000f8e00ff */
[----:B------:R-:W-:-:S02]  /*1420*/  UIMAD.WIDE.U32 UR10, UR5, UR8, URZ ;  /* 0x00000008050a72a5 */ /* 0x000fc4000f8e00ff */
[----:B------:R-:W-:Y:S02]  /*1430*/  @UP1 USHF.R.U32.HI UR6, URZ, UR13, UR18 ;  /* 0x0000000dff061299 */ /* 0x000fe40008011612 */
[----:B------:R-:W-:Y:S02]  /*1440*/  UIMAD.WIDE.U32 UR16, UR25, UR12, URZ ;  /* 0x0000000c191072a5 */ /* 0x000fe4000f8e00ff */
[----:B------:R-:W-:Y:S01]  /*1450*/  UIMAD.WIDE.U32 UR18, UR6, UR8, URZ ;  /* 0x00000008061272a5 */ /* 0x000fe2000f8e00ff */
[----:B------:R-:W-:Y:S01]  /*1460*/  UMOV UR20, UR21 ;  /* 0x0000001500147c82 */ /* 0x000fe20008000000 */
[----:B------:R-:W-:Y:S01]  /*1470*/  UMOV UR10, UR11 ;  /* 0x0000000b000a7c82 */ /* 0x000fe20008000000 */
[----:B------:R-:W-:Y:S02]  /*1480*/  USHF.R.U32.HI UR20, URZ, UR4, UR20 ;  /* 0x00000004ff147299 */ /* 0x000fe40008011614 */
[----:B------:R-:W-:Y:S02]  /*1490*/  @UP2 USHF.R.U32.HI UR5, URZ, UR9, UR10 ;  /* 0x00000009ff052299 */ /* 0x000fe4000801160a */
[----:B------:R-:W-:Y:S01]  /*14a0*/  UMOV UR7, UR19 ;  /* 0x0000001300077c82 */ /* 0x000fe20008000000 */
[----:B------:R-:W-:Y:S01]  /*14b0*/  UMOV UR16, UR17 ;  /* 0x0000001100107c82 */ /* 0x000fe20008000000 */
[----:B------:R-:W-:-:S02]  /*14c0*/  @UP2 USHF.R.U32.HI UR6, URZ, UR9, UR7 ;  /* 0x00000009ff062299 */ /* 0x000fc40008011607 */
[----:B------:R-:W-:Y:S02]  /*14d0*/  USHF.R.U32.HI UR13, URZ, UR13, UR16 ;  /* 0x0000000dff0d7299 */ /* 0x000fe40008011610 */
[----:B------:R-:W-:Y:S02]  /*14e0*/  USEL UR4, UR26, UR20, !UP0 ;  /* 0x000000141a047287 */ /* 0x000fe4000c000000 */
[----:B------:R-:W-:Y:S02]  /*14f0*/  UIMAD UR7, UR5, UR23, URZ ;  /* 0x00000017050772a4 */ /* 0x000fe4000f8e02ff */
[----:B------:R-:W-:Y:S02]  /*1500*/  USEL UR5, UR25, UR13, !UP1 ;  /* 0x0000000d19057287 */ /* 0x000fe4000c800000 */
[----:B------:R-:W-:Y:S02]  /*1510*/  UIMAD UR12, UR6, UR23, URZ ;  /* 0x00000017060c72a4 */ /* 0x000fe4000f8e02ff */
[----:B------:R-:W-:-:S02]  /*1520*/  UISETP.GE.AND UP0, UPT, UR4, UR7, UPT ;  /* 0x000000070400728c */ /* 0x000fc4000bf06270 */
[----:B------:R-:W-:Y:S02]  /*1530*/  UIMAD.WIDE.U32 UR10, UR4, UR8, URZ ;  /* 0x00000008040a72a5 */ /* 0x000fe4000f8e00ff */
[----:B------:R-:W-:Y:S02]  /*1540*/  UISETP.GE.OR UP0, UPT, UR5, UR12, UP0 ;  /* 0x0000000c0500728c */ /* 0x000fe40008706670 */
[----:B------:R-:W-:Y:S02]  /*1550*/  UIMAD.WIDE.U32 UR12, UR5, UR8, URZ ;  /* 0x00000008050c72a5 */ /* 0x000fe4000f8e00ff */
[----:B------:R-:W-:Y:S01]  /*1560*/  UIADD3 UR10, UPT, UPT, -UR4, URZ, URZ ;  /* 0x000000ff040a7290 */ /* 0x000fe2000fffe1ff */
[----:B------:R-:W-:Y:S01]  /*1570*/  UMOV UR8, UR11 ;  /* 0x0000000b00087c82 */ /* 0x000fe20008000000 */
[----:B------:R-:W-:Y:S02]  /*1580*/  UIADD3 UR11, UPT, UPT, -UR5, URZ, URZ ;  /* 0x000000ff050b7290 */ /* 0x000fe4000fffe1ff */
[----:B------:R-:W-:-:S03]  /*1590*/  USHF.R.U32.HI UR8, URZ, UR9, UR8 ;  /* 0x00000009ff087299 */ /* 0x000fc60008011608 */
[----:B------:R-:W-:Y:S01]  /*15a0*/  @!UP0 UMOV UR7, UR13 ;  /* 0x0000000d00078c82 */ /* 0x000fe20008000000 */
[----:B------:R-:W-:Y:S02]  /*15b0*/  UIMAD UR26, UR14, UR10, UR26 ;  /* 0x0000000a0e1a72a4 */ /* 0x000fe4000f8e021a */
[----:B------:R-:W-:Y:S02]  /*15c0*/  USEL UR8, UR4, UR8, !UP2 ;  /* 0x0000000804087287 */ /* 0x000fe4000d000000 */
[----:B------:R-:W-:Y:S02]  /*15d0*/  @!UP0 USHF.R.U32.HI UR7, URZ, UR9, UR7 ;  /* 0x00000009ff078299 */ /* 0x000fe40008011607 */
[----:B------:R-:W-:Y:S02]  /*15e0*/  UIADD3 UR9, UPT, UPT, -UR8, URZ, URZ ;  /* 0x000000ff08097290 */ /* 0x000fe4000fffe1ff */
[----:B------:R-:W-:Y:S02]  /*15f0*/  @!UP0 USEL UR7, UR5, UR7, !UP2 ;  /* 0x0000000705078287 */ /* 0x000fe4000d000000 */
[----:B------:R-:W-:-:S02]  /*1600*/  UIMAD UR9, UR23, UR9, UR4 ;  /* 0x00000009170972a4 */ /* 0x000fc4000f8e0204 */
[----:B------:R-:W-:Y:S02]  /*1610*/  @!UP0 UIADD3 UR8, UPT, UPT, UR8, -UR7, URZ ;  /* 0x8000000708088290 */ /* 0x000fe4000fffe0ff */
[----:B------:R-:W-:Y:S02]  /*1620*/  @!UP0 UIMAD UR6, UR9, UR6, UR7 ;  /* 0x00000006090682a4 */ /* 0x000fe4000f8e0207 */
[----:B------:R-:W-:Y:S02]  /*1630*/  @!UP0 UIMAD UR4, UR8, UR23, UR5 ;  /* 0x00000017080482a4 */ /* 0x000fe4000f8e0205 */
[----:B------:R-:W-:Y:S02]  /*1640*/  UIMAD UR25, UR24, UR11, UR25 ;  /* 0x0000000b181972a4 */ /* 0x000fe4000f8e0219 */
[----:B------:R-:W-:Y:S01]  /*1650*/  UIMAD UR26, UR4, UR14, UR26 ;  /* 0x0000000e041a72a4 */ /* 0x000fe2000f8e021a */
[----:B------:R-:W-:Y:S02]  /*1660*/  @!UP0 UMOV UR5, UR6 ;  /* 0x0000000600058c82 */ /* 0x000fe40008000000 */
[----:B------:R-:W-:-:S12]  /*1670*/  UIMAD UR25, UR5, UR24, UR25 ;  /* 0x00000018051972a4 */ /* 0x000fd8000f8e0219 */
.L_x_18:
[----:B------:R-:W-:Y:S02]  /*1680*/  UISETP.NE.AND UP1, UPT, UR28, 0x1, UPT ;  /* 0x000000011c00788c */ /* 0x000fe4000bf25270 */
[----:B------:R-:W-:Y:S02]  /*1690*/  ULOP3.LUT UR30, UR30, 0xffff, URZ, 0xc0, !UPT ;  /* 0x0000ffff1e1e7892 */ /* 0x000fe4000f8ec0ff */
[----:B------:R-:W-:Y:S02]  /*16a0*/  ULOP3.LUT UR29, UR29, 0xffff, URZ, 0xc0, !UPT ;  /* 0x0000ffff1d1d7892 */ /* 0x000fe4000f8ec0ff */
[----:B------:R-:W-:Y:S02]  /*16b0*/  UISETP.NE.AND UP0, UPT, UR22, 0x2, UPT ;  /* 0x000000021600788c */ /* 0x000fe4000bf05270 */
[----:B------:R-:W-:Y:S02]  /*16c0*/  ULOP3.LUT UR39, UR39, 0x800, URZ, 0xc0, !UPT ;  /* 0x0000080027277892 */ /* 0x000fe4000f8ec0ff */
[----:B------:R-:W-:-:S02]  /*16d0*/  ULOP3.LUT UR38, UR38, 0xc00, URZ, 0xc0, !UPT ;  /* 0x00000c0026267892 */ /* 0x000fc4000f8ec0ff */
[----:B------:R-:W-:Y:S02]  /*16e0*/  USHF.L.U32 UR30, UR32, UR30, URZ ;  /* 0x0000001e201e7299 */ /* 0x000fe400080006ff */
[----:B------:R-:W-:Y:S01]  /*16f0*/  USHF.L.U32 UR29, UR31, UR29, URZ ;  /* 0x0000001d1f1d7299 */ /* 0x000fe200080006ff */
[----:B------:R-:W-:Y:S11]  /*1700*/  BRA.U UP1, `(.L_x_19) ;  /* 0x0000000101447547 */ /* 0x000ff6000b800000 */
[----:B------:R-:W2:Y:S01]  /*1710*/  LDCU.128 UR8, c[0x0][0xb10] ;  /* 0x00016200ff0877ac */ /* 0x000ea20008000c00 */
[----:B------:R-:W3:Y:S01]  /*1720*/  LDCU UR12, c[0x0][0xb0c] ;  /* 0x00016180ff0c77ac */ /* 0x000ee20008000800 */
[----:B------:R-:W4:Y:S01]  /*1730*/  LDCU UR13, c[0x0][0xb20] ;  /* 0x00016400ff0d77ac */ /* 0x000f220008000800 */
[----:B--2---:R-:W-:Y:S02]  /*1740*/  UIMAD.WIDE.U32 UR6, UR25, UR8, URZ ;  /* 0x00000008190672a5 */ /* 0x004fe4000f8e00ff */
[----:B------:R-:W-:Y:S02]  /*1750*/  UIMAD.WIDE.U32 UR4, UR26, UR11, URZ ;  /* 0x0000000b1a0472a5 */ /* 0x000fe4000f8e00ff */
[----:B---3--:R-:W-:Y:S02]  /*1760*/  UISETP.NE.AND UP2, UPT, UR12, 0x1, UPT ;  /* 0x000000010c00788c */ /* 0x008fe4000bf45270 */
[----:B------:R-:W-:Y:S01]  /*1770*/  UISETP.NE.AND UP1, UPT, UR10, 0x1, UPT ;  /* 0x000000010a00788c */ /* 0x000fe2000bf25270 */
[----:B------:R-:W-:-:S02]  /*1780*/  UMOV UR6, UR7 ;  /* 0x0000000700067c82 */ /* 0x000fc40008000000 */
[----:B------:R-:W-:Y:S01]  /*1790*/  UMOV UR4, UR5 ;  /* 0x0000000500047c82 */ /* 0x000fe20008000000 */
[----:B------:R-:W-:Y:S02]  /*17a0*/  USHF.R.U32.HI UR9, URZ, UR9, UR6 ;  /* 0x00000009ff097299 */ /* 0x000fe40008011606 */
[----:B----4-:R-:W-:Y:S02]  /*17b0*/  USHF.R.U32.HI UR4, URZ, UR13, UR4 ;  /* 0x0000000dff047299 */ /* 0x010fe40008011604 */
[----:B------:R-:W-:Y:S02]  /*17c0*/  USEL UR5, UR25, UR9, !UP2 ;  /* 0x0000000919057287 */ /* 0x000fe4000d000000 */
[----:B------:R-:W-:-:S04]  /*17d0*/  USEL UR4, UR26, UR4, !UP1 ;  /* 0x000000041a047287 */ /* 0x000fc8000c800000 */
[----:B------:R-:W-:Y:S02]  /*17e0*/  UIADD3 UR6, UPT, UPT, UR5, -UR4, URZ ;  /* 0x8000000405067290 */ /* 0x000fe4000fffe0ff */
[----:B------:R-:W-:Y:S02]  /*17f0*/  UIADD3 UR4, UPT, UPT, -UR5, UR4, URZ ;  /* 0x0000000405047290 */ /* 0x000fe4000fffe1ff */
[----:B------:R-:W-:Y:S02]  /*1800*/  UIMAD UR26, UR6, UR10, UR26 ;  /* 0x0000000a061a72a4 */ /* 0x000fe4000f8e021a */
[----:B------:R-:W-:-:S12]  /*1810*/  UIMAD UR25, UR4, UR12, UR25 ;  /* 0x0000000c041972a4 */ /* 0x000fd8000f8e0219 */
.L_x_19:
[----:B------:R-:W-:Y:S05]  /*1820*/  BRA.U !UP6, `(.L_x_20) ;  /* 0x000000010e0c7547 */ /* 0x000fea000b800000 */
[----:B------:R-:W-:Y:S01]  /*1830*/  UCGABAR_WAIT ;  /* 0x0000000000007dc7 */ /* 0x000fe20008000000 */
[----:B------:R-:W-:Y:S01]  /*1840*/  CCTL.IVALL ;  /* 0x00000000ff00798f */ /* 0x000fe20002000000 */
[----:B------:R-:W-:Y:S05]  /*1850*/  BRA `(.L_x_21) ;  /* 0x0000000000047947 */ /* 0x000fea0003800000 */
.L_x_20:
[----:B------:R-:W-:Y:S06]  /*1860*/  BAR.SYNC.DEFER_BLOCKING 0x0 ;  /* 0x0000000000007b1d */ /* 0x000fec0000010000 */
.L_x_21:
[----:B------:R-:W-:Y:S05]  /*1870*/  BRA.U UP0, `(.L_x_22) ;  /* 0x0000001500b47547 */ /* 0x000fea000b800000 */
[----:B------:R-:W2:Y:S01]  /*1880*/  LDCU UR6, c[0x0][0x38c] ;  /* 0x00007180ff0677ac */ /* 0x000ea20008000800 */
[----:B------:R-:W-:Y:S01]  /*1890*/  PLOP3.LUT P2, PT, PT, PT, UP4, 0x80, 0x8 ;  /* 0x000000000008781c */ /* 0x000fe20003f4f048 */
[----:B------:R-:W-:Y:S01]  /*18a0*/  IMAD.MOV.U32 R12, RZ, RZ, 0x1 ;  /* 0x00000001ff0c7424 */ /* 0x000fe200078e00ff */
[----:B------:R-:W-:Y:S01]  /*18b0*/  ISETP.EQ.OR P3, PT, R0, RZ, P4 ;  /* 0x000000ff0000720c */ /* 0x000fe20002762670 */
[----:B------:R-:W-:Y:S01]  /*18c0*/  UISETP.NE.AND UP1, UPT, UR22, URZ, UPT ;  /* 0x000000ff1600728c */ /* 0x000fe2000bf25270 */
[----:B------:R-:W-:Y:S02]  /*18d0*/  PLOP3.LUT P2, PT, P2, PT, PT, 0x8, 0x80 ;  /* 0x000000000080781c */ /* 0x000fe4000174e170 */
[----:B------:R-:W-:Y:S01]  /*18e0*/  CS2R R10, SRZ ;  /* 0x00000000000a7805 */ /* 0x000fe2000001ff00 */
[----:B------:R-:W-:Y:S01]  /*18f0*/  IMAD.MOV.U32 R9, RZ, RZ, RZ ;  /* 0x000000ffff097224 */ /* 0x000fe200078e00ff */
[----:B------:R-:W3:Y:S01]  /*1900*/  LDCU UR48, c[0x0][0x370] ;  /* 0x00006e00ff3077ac */ /* 0x000ee20008000800 */
[----:B------:R-:W-:Y:S01]  /*1910*/  IMAD.MOV.U32 R8, RZ, RZ, 0x1 ;  /* 0x00000001ff087424 */ /* 0x000fe200078e00ff */
[----:B------:R-:W4:Y:S01]  /*1920*/  LDCU.64 UR44, c[0x0][0x348] ;  /* 0x00006900ff2c77ac */ /* 0x000f220008000a00 */
[----:B------:R-:W1:Y:S01]  /*1930*/  LDCU UR47, c[0x0][0x374] ;  /* 0x00006e80ff2f77ac */ /* 0x000e620008000800 */
[----:B--2---:R-:W-:-:S02]  /*1940*/  UIADD3 UR5, UPT, UPT, UR6, 0x7f, URZ ;  /* 0x0000007f06057890 */ /* 0x004fc4000fffe0ff */
[----:B------:R-:W-:Y:S02]  /*1950*/  UIADD3 UR55, UPT, UPT, UR6, 0xfe, URZ ;  /* 0x000000fe06377890 */ /* 0x000fe4000fffe0ff */
[----:B------:R-:W-:Y:S02]  /*1960*/  USHF.R.S32.HI UR4, URZ, 0x1f, UR5 ;  /* 0x0000001fff047899 */ /* 0x000fe40008011405 */
[----:B------:R-:W-:Y:S02]  /*1970*/  USEL UR37, UR37, 0x2, UP1 ;  /* 0x0000000225257887 */ /* 0x000fe40008800000 */
[----:B------:R-:W-:Y:S02]  /*1980*/  ULEA.HI UR4, UR4, UR5, URZ, 0x7 ;  /* 0x0000000504047291 */ /* 0x000fe4000f8f38ff */
[----:B------:R-:W-:Y:S02]  /*1990*/  USHF.L.U32 UR5, UR27, 0x5, URZ ;  /* 0x000000051b057899 */ /* 0x000fe400080006ff */
[----:B------:R-:W-:-:S02]  /*19a0*/  USHF.R.S32.HI UR50, URZ, 0x7, UR4 ;  /* 0x00000007ff327899 */ /* 0x000fc40008011404 */
[----:B------:R-:W-:Y:S02]  /*19b0*/  UIADD3 UR4, UPT, UPT, UR6, -0x1, URZ ;  /* 0xffffffff06047890 */ /* 0x000fe4000fffe0ff */
[----:B------:R-:W-:Y:S02]  /*19c0*/  UISETP.LT.U32.AND UP0, UPT, UR50, 0x6, UPT ;  /* 0x000000063200788c */ /* 0x000fe4000bf01070 */
[----:B------:R-:W-:Y:S02]  /*19d0*/  UISETP.GE.U32.AND UP2, UPT, UR4, -0xff, UPT ;  /* 0xffffff010400788c */ /* 0x000fe4000bf46070 */
[----:B------:R-:W-:Y:S02]  /*19e0*/  USEL UR49, UR50, 0x6, UP0 ;  /* 0x0000000632317887 */ /* 0x000fe40008000000 */
[----:B------:R-:W-:Y:S02]  /*19f0*/  ULOP3.LUT UR51, UR5, 0x20, URZ, 0xe2, !UPT ;  /* 0x0000002005337892 */ /* 0x000fe4000f8ee2ff */
[----:B------:R-:W-:-:S02]  /*1a00*/  UIADD3 UR31, UPT, UPT, UR49, -0x1, URZ ;  /* 0xffffffff311f7890 */ /* 0x000fc4000fffe0ff */
[----:B------:R-:W-:Y:S01]  /*1a10*/  UIADD3 UR52, UPT, UPT, UR50, -UR49, URZ ;  /* 0x8000003132347290 */ /* 0x000fe2000fffe0ff */
[----:B------:R-:W-:Y:S02]  /*1a20*/  UMOV UR22, URZ ;  /* 0x000000ff00167c82 */ /* 0x000fe40008000000 */
[----:B------:R-:W-:-:S04]  /*1a30*/  @UP2 UIADD3 UR31, UPT, UPT, UR49, URZ, URZ ;  /* 0x000000ff311f2290 */ /* 0x000fc8000fffe0ff */
[----:B-1-34-:R-:W-:-:S12]  /*1a40*/  UIADD3 UR31, UPT, UPT, UR31, 0x1, URZ ;  /* 0x000000011f1f7890 */ /* 0x01afd8000fffe0ff */
.L_x_46:
[----:B------:R-:W-:Y:S01]  /*1a50*/  UISETP.NE.AND UP0, UPT, UR54, URZ, UPT ;  /* 0x000000ff3600728c */ /* 0x000fe2000bf05270 */
[----:B------:R-:W1:Y:S08]  /*1a60*/  S2UR UR54, SR_CgaCtaId ;  /* 0x00000000003679c3 */ /* 0x000e700000008800 */
[----:B---3--:R-:W-:Y:S05]  /*1a70*/  BRA.U UP0, `(.L_x_23) ;  /* 0x0000000100347547 */ /* 0x008fea000b800000 */
[----:B------:R-:W2:Y:S01]  /*1a80*/  S2R R0, SR_CgaCtaId ;  /* 0x0000000000007919 */ /* 0x000ea20000008800 */
[----:B------:R-:W-:-:S04]  /*1a90*/  MOV R2, 0x400 ;  /* 0x0000040000027802 */ /* 0x000fc80000000f00 */
[----:B--2---:R-:W-:Y:S02]  /*1aa0*/  LEA R0, R0, R2, 0x18 ;  /* 0x0000000200007211 */ /* 0x004fe400078ec0ff */
[----:B------:R-:W-:-:S03]  /*1ab0*/  SHF.L.U32 R2, R8, 0x1f, RZ ;  /* 0x0000001f08027819 */ /* 0x000fc600000006ff */
[----:B------:R-:W-:-:S04]  /*1ac0*/  IMAD R0, R9, 0x8, R0 ;  /* 0x0000000809007824 */ /* 0x000fc800078e0200 */
[----:B------:R-:W2:Y:S02]  /*1ad0*/  SYNCS.PHASECHK.TRANS64.TRYWAIT P0, [R0+URZ+0x110], R2 ;  /* 0x00011002000075a7 */ /* 0x000ea400080011ff */
[----:B--2---:R-:W-:Y:S05]  /*1ae0*/  @!P0 BRA `(.L_x_24) ;  /* 0x0000006000748947 */ /* 0x004fea0003800000 */
.L_x_128:
[----:B------:R-:W-:Y:S01]  /*1af0*/  VIADD R9, R9, 0x1 ;  /* 0x0000000109097836 */ /* 0x000fe20000000000 */
[----:B------:R2:W-:Y:S04]  /*1b00*/  SYNCS.ARRIVE.TRANS64.A1T0 RZ, [R0+URZ+0x100], RZ ;  /* 0x000100ff00ff79a7 */ /* 0x0005e800081000ff */
[----:B------:R-:W-:-:S04]  /*1b10*/  ISETP.NE.AND P0, PT, R9, 0x2, PT ;  /* 0x000000020900780c */ /* 0x000fc80003f05270 */
[----:B------:R-:W-:Y:S02]  /*1b20*/  SEL R9, R9, RZ, P0 ;  /* 0x000000ff09097207 */ /* 0x000fe40000000000 */
[----:B--2---:R-:W-:-:S04]  /*1b30*/  SEL R0, RZ, 0x1, P0 ;  /* 0x00000001ff007807 */ /* 0x004fc80000000000 */
[----:B------:R-:W-:-:S07]  /*1b40*/  LOP3.LUT R8, R8, R0, RZ, 0x3c, !PT ;  /* 0x0000000008087212 */ /* 0x000fce00078e3cff */
.L_x_23:
[----:B------:R-:W-:Y:S01]  /*1b50*/  UMOV UR21, 0x400 ;  /* 0x0000040000157882 */ /* 0x000fe20000000000 */
[----:B------:R-:W-:Y:S01]  /*1b60*/  SHF.L.U32 R0, R12, 0x1f, RZ ;  /* 0x0000001f0c007819 */ /* 0x000fe200000006ff */
[----:B-1----:R-:W-:Y:S02]  /*1b70*/  ULEA UR21, UR54, UR21, 0x18 ;  /* 0x0000001536157291 */ /* 0x002fe4000f8ec0ff */
[----:B------:R-:W-:Y:S02]  /*1b80*/  UISETP.GE.U32.AND UP0, UPT, UR55, 0xff, UPT ;  /* 0x000000ff3700788c */ /* 0x000fe4000bf06070 */
[----:B------:R-:W-:Y:S02]  /*1b90*/  ULEA UR4, UR22, UR21, 0x3 ;  /* 0x0000001516047291 */ /* 0x000fe4000f8e18ff */
[----:B------:R-:W-:Y:S02]  /*1ba0*/  ULEA UR19, UR26, UR53, 0x2 ;  /* 0x000000351a137291 */ /* 0x000fe4000f8e10ff */
[----:B------:R-:W-:-:S02]  /*1bb0*/  ULEA UR35, UR25, UR51, 0x6 ;  /* 0x0000003319237291 */ /* 0x000fc4000f8e30ff */
[----:B------:R-:W-:Y:S01]  /*1bc0*/  USHF.L.U32 UR19, UR19, 0x4, URZ ;  /* 0x0000000413137899 */ /* 0x000fe200080006ff */
[----:B------:R-:W-:Y:S02]  /*1bd0*/  UMOV UR7, URZ ;  /* 0x000000ff00077c82 */ /* 0x000fe40008000000 */
[----:B------:R1:W2:Y:S01]  /*1be0*/  SYNCS.PHASECHK.TRANS64.TRYWAIT P1, [UR4+0x30], R0 ;  /* 0x00003000ff0075a7 */ /* 0x0002a20008021104 */
[----:B------:R-:W-:Y:S08]  /*1bf0*/  BRA.U !UP0, `(.L_x_25) ;  /* 0x0000000508107547 */ /* 0x000ff0000b800000 */
[----:B------:R-:W-:Y:S01]  /*1c00*/  UMOV UR13, URZ ;  /* 0x000000ff000d7c82 */ /* 0x000fe20008000000 */
[----:B------:R-:W-:-:S05]  /*1c10*/  UMOV UR6, UR22 ;  /* 0x0000001600067c82 */ /* 0x000fca0008000000 */
.L_x_33:
[----:B------:R-:W-:Y:S01]  /*1c20*/  ULEA UR33, UR6, UR21, 0x3 ;  /* 0x0000001506217291 */ /* 0x000fe2000f8e18ff */
[----:B--2---:R-:W-:Y:S01]  /*1c30*/  @!P4 MOV R2, 0x8000 ;  /* 0x000080000002c802 */ /* 0x004fe20000000f00 */
[----:B--23--:R-:W-:Y:S10]  /*1c40*/  @P1 BRA `(.L_x_26) ;  /* 0x00000000000c1947 */ /* 0x00cff40003800000 */
[----:B------:R-:W-:-:S04]  /*1c50*/  SHF.L.U32 R3, R12, 0x1f, RZ ;  /* 0x0000001f0c037819 */ /* 0x000fc800000006ff */
[----:B------:R-:W2:Y:S02]  /*1c60*/  SYNCS.PHASECHK.TRANS64.TRYWAIT P0, [UR33+0x30], R3 ;  /* 0x00003003ff0075a7 */ /* 0x000ea40008001121 */
[----:B--2---:R-:W-:Y:S05]  /*1c70*/  @!P0 BRA `(.L_x_27) ;  /* 0x0000006000248947 */ /* 0x004fea0003800000 */
.L_x_26:
[----:B------:R2:W-:Y:S01]  /*1c80*/  @!P4 SYNCS.ARRIVE.TRANS64 RZ, [UR33], R2 ;  /* 0x00000002ffffc9a7 */ /* 0x0005e20008000021 */
[----:B------:R-:W-:-:S04]  /*1c90*/  ULOP3.LUT UR4, UR37, 0x2, URZ, 0xfc, !UPT ;  /* 0x0000000225047892 */ /* 0x000fc8000f8efcff */
[----:B------:R-:W-:-:S09]  /*1ca0*/  UISETP.NE.AND UP0, UPT, UR4, 0x2, UPT ;  /* 0x000000020400788c */ /* 0x000fd2000bf05270 */
[----:B------:R-:W-:Y:S05]  /*1cb0*/  BRA.U UP0, `(.L_x_28) ;  /* 0x0000000100047547 */ /* 0x000fea000b800000 */
[----:B------:R-:W-:Y:S05]  /*1cc0*/  BPT.TRAP 0x1 ;  /* 0x000000040000795c */ /* 0x000fea0000300000 */
.L_x_28:
[----:B------:R-:W-:Y:S04]  /*1cd0*/  BSSY.RECONVERGENT B0, `(.L_x_29) ;  /* 0x0000003000007945 */ /* 0x000fe80003800200 */
[----:B------:R-:W-:Y:S05]  /*1ce0*/  @P3 BRA `(.L_x_30) ;  /* 0x0000000000043947 */ /* 0x000fea0003800000 */
[----:B------:R-:W-:Y:S05]  /*1cf0*/  BPT.TRAP 0x1 ;  /* 0x000000040000795c */ /* 0x000fea0000300000 */
.L_x_30:
[----:B------:R-:W-:Y:S05]  /*1d00*/  BSYNC.RECONVERGENT B0 ;  /* 0x0000000000007941 */ /* 0x000fea0003800200 */
.L_x_29:
[----:B------:R-:W-:Y:S01]  /*1d10*/  UIADD3 UR4, UPT, UPT, UR6, 0x1, URZ ;  /* 0x0000000106047890 */ /* 0x000fe2000fffe0ff */
[----:B------:R-:W-:Y:S01]  /*1d20*/  BSSY.RECONVERGENT B0, `(.L_x_31) ;  /* 0x000002c000007945 */ /* 0x000fe20003800200 */
[----:B------:R-:W-:Y:S02]  /*1d30*/  ELECT P0, URZ, PT ;  /* 0x0000000000ff782f */ /* 0x000fe40003800000 */
[----:B------:R-:W-:-:S04]  /*1d40*/  UISETP.NE.AND UP0, UPT, UR4, 0x6, UPT ;  /* 0x000000060400788c */ /* 0x000fc8000bf05270 */
[----:B------:R-:W-:Y:S02]  /*1d50*/  USEL UR5, URZ, 0x1, UP0 ;  /* 0x00000001ff057887 */ /* 0x000fe40008000000 */
[----:B------:R-:W-:-:S04]  /*1d60*/  USEL UR22, UR4, URZ, UP0 ;  /* 0x000000ff04167287 */ /* 0x000fc80008000000 */
[----:B------:R-:W-:Y:S01]  /*1d70*/  ULEA UR4, UR22, UR21, 0x3 ;  /* 0x0000001516047291 */ /* 0x000fe2000f8e18ff */
[----:B------:R-:W-:-:S04]  /*1d80*/  LOP3.LUT R12, R12, UR5, RZ, 0x3c, !PT ;  /* 0x000000050c0c7c12 */ /* 0x000fc8000f8e3cff */
[----:B-1----:R-:W-:-:S04]  /*1d90*/  SHF.L.U32 R0, R12, 0x1f, RZ ;  /* 0x0000001f0c007819 */ /* 0x002fc800000006ff */
[----:B------:R1:W3:Y:S01]  /*1da0*/  SYNCS.PHASECHK.TRANS64.TRYWAIT P1, [UR4+0x30], R0 ;  /* 0x00003000ff0075a7 */ /* 0x0002e20008021104 */
[----:B------:R-:W-:Y:S05]  /*1db0*/  @!P0 BRA `(.L_x_32) ;  /* 0x0000000000888947 */ /* 0x000fea0003800000 */
[----:B------:R-:W-:Y:S02]  /*1dc0*/  USHF.L.U32 UR7, UR6, 0xd, URZ ;  /* 0x0000000d06077899 */ /* 0x000fe400080006ff */
[----:B------:R-:W-:Y:S02]  /*1dd0*/  UIADD3 UR4, UP1, UPT, UR44, 0x80, URZ ;  /* 0x000000802c047890 */ /* 0x000fe4000ff3e0ff */
[----:B------:R-:W-:Y:S02]  /*1de0*/  ULOP3.LUT UR24, UR7, UR39, URZ, 0xfc, !UPT ;  /* 0x0000002707187292 */ /* 0x000fe4000f8efcff */
[----:B------:R-:W-:Y:S02]  /*1df0*/  ULOP3.LUT UR8, UR7, UR38, URZ, 0xfc, !UPT ;  /* 0x0000002607087292 */ /* 0x000fe4000f8efcff */
[----:B------:R-:W-:Y:S02]  /*1e00*/  ULEA UR24, UR24, UR21, 0x1 ;  /* 0x0000001518187291 */ /* 0x000fe4000f8e08ff */
[----:B------:R-:W-:-:S02]  /*1e10*/  USHF.L.U32 UR34, UR13, 0x7, URZ ;  /* 0x000000070d227899 */ /* 0x000fc400080006ff */
[----:B------:R-:W-:Y:S02]  /*1e20*/  UIADD3 UR14, UP0, UPT, UR44, 0x180, URZ ;  /* 0x000001802c0e7890 */ /* 0x000fe4000ff1e0ff */
[----:B------:R-:W-:Y:S02]  /*1e30*/  ULEA UR8, UR8, UR21, 0x1 ;  /* 0x0000001508087291 */ /* 0x000fe4000f8e08ff */
[----:B------:R-:W-:Y:S02]  /*1e40*/  UIADD3.X UR5, UPT, UPT, URZ, UR45, URZ, UP1, !UPT ;  /* 0x0000002dff057290 */ /* 0x000fe40008ffe4ff */
[----:B------:R-:W-:Y:S02]  /*1e50*/  UIADD3 UR32, UPT, UPT, UR24, 0x3400, URZ ;  /* 0x0000340018207890 */ /* 0x000fe4000fffe0ff */
[----:B------:R-:W-:Y:S02]  /*1e60*/  UPRMT UR7, URZ, 0x5410, UR30 ;  /* 0x00005410ff077896 */ /* 0x000fe4000800001e */
[----:B------:R-:W-:-:S02]  /*1e70*/  UIADD3 UR26, UPT, UPT, UR34, 0x40, URZ ;  /* 0x00000040221a7890 */ /* 0x000fc4000fffe0ff */
[----:B------:R-:W-:Y:S02]  /*1e80*/  UIADD3 UR24, UPT, UPT, UR24, 0x5400, URZ ;  /* 0x0000540018187890 */ /* 0x000fe4000fffe0ff */
[----:B------:R-:W-:Y:S02]  /*1e90*/  UIADD3.X UR15, UPT, UPT, URZ, UR45, URZ, UP0, !UPT ;  /* 0x0000002dff0f7290 */ /* 0x000fe400087fe4ff */
[----:B------:R-:W-:Y:S02]  /*1ea0*/  UIADD3 UR16, UPT, UPT, UR8, 0x1b400, URZ ;  /* 0x0001b40008107890 */ /* 0x000fe4000fffe0ff */
[----:B------:R-:W-:Y:S02]  /*1eb0*/  UPRMT UR23, URZ, 0x5410, UR29 ;  /* 0x00005410ff177896 */ /* 0x000fe4000800001d */
[----:B------:R-:W-:Y:S01]  /*1ec0*/  UIADD3 UR8, UPT, UPT, UR8, 0x1d400, URZ ;  /* 0x0001d40008087890 */ /* 0x000fe2000fffe0ff */
[----:B------:R-:W-:Y:S01]  /*1ed0*/  UMOV UR40, 0x0 ;  /* 0x0000000000287882 */ /* 0x000fe20000000000 */
[----:B------:R-:W-:Y:S01]  /*1ee0*/  UMOV UR41, 0x10000000 ;  /* 0x1000000000297882 */ /* 0x000fe20000000000 */
[----:B------:R-:W-:Y:S01]  /*1ef0*/  UMOV UR25, UR33 ;  /* 0x0000002100197c82 */ /* 0x000fe20008000000 */
[----:B------:R-:W-:Y:S01]  /*1f00*/  UMOV UR27, UR35 ;  /* 0x00000023001b7c82 */ /* 0x000fe20008000000 */
[----:B------:R-:W-:Y:S01]  /*1f10*/  UMOV UR28, UR36 ;  /* 0x00000024001c7c82 */ /* 0x000fe20008000000 */
[----:B------:R-:W-:Y:S01]  /*1f20*/  UMOV UR17, UR33 ;  /* 0x0000002100117c82 */ /* 0x000fe20008000000 */
[----:B------:R-:W-:Y:S01]  /*1f30*/  UMOV UR20, UR36 ;  /* 0x0000002400147c82 */ /* 0x000fe20008000000 */
[----:B------:R-:W-:Y:S01]  /*1f40*/  UMOV UR18, UR34 ;  /* 0x0000002200127c82 */ /* 0x000fe20008000000 */
[----:B------:R4:W-:Y:S01]  /*1f50*/  UTMALDG.3D.MULTICAST [UR32], [UR4], UR7, desc[UR40] ;  /* 0x00002820040073b4 */ /* 0x0009e20008011807 */
[----:B------:R-:W-:Y:S01]  /*1f60*/  UMOV UR9, UR33 ;  /* 0x0000002100097c82 */ /* 0x000fe20008000000 */
[----:B------:R-:W-:Y:S01]  /*1f70*/  UMOV UR11, UR19 ;  /* 0x00000013000b7c82 */ /* 0x000fe20008000000 */
[----:B------:R-:W-:Y:S01]  /*1f80*/  UMOV UR12, UR36 ;  /* 0x00000024000c7c82 */ /* 0x000fe20008000000 */
[----:B------:R-:W-:Y:S01]  /*1f90*/  UMOV UR10, UR26 ;  /* 0x0000001a000a7c82 */ /* 0x000fe20008000000 */
[----:B------:R4:W-:Y:S01]  /*1fa0*/  UTMALDG.3D.MULTICAST [UR24], [UR4], UR7, desc[UR40] ;  /* 0x00002818040073b4 */ /* 0x0009e20008011807 */
[----:B------:R4:W-:Y:S01]  /*1fb0*/  UTMALDG.3D.MULTICAST [UR16], [UR14], UR23, desc[UR40] ;  /* 0x000028100e0073b4 */ /* 0x0009e20008011817 */
[----:B------:R4:W-:Y:S02]  /*1fc0*/  UTMALDG.3D.MULTICAST [UR8], [UR14], UR23, desc[UR40] ;  /* 0x000028080e0073b4 */ /* 0x0009e40008011817 */
[----:B----4-:R-:W-:Y:S01]  /*1fd0*/  NOP ;  /* 0x0000000000007918 */ /* 0x010fe20000000000 */
.L_x_32:
[----:B------:R-:W-:Y:S05]  /*1fe0*/  BSYNC.RECONVERGENT B0 ;  /* 0x0000000000007941 */ /* 0x000fea0003800200 */
.L_x_31:
[----:B------:R-:W-:Y:S01]  /*1ff0*/  UIADD3 UR13, UPT, UPT, UR13, 0x1, URZ ;  /* 0x000000010d0d7890 */ /* 0x000fe2000fffe0ff */
[----:B------:R-:W-:Y:S01]  /*2000*/  UMOV UR6, UR22 ;  /* 0x0000001600067c82 */ /* 0x000fe20008000000 */
[----:B------:R-:W-:Y:S02]  /*2010*/  UMOV UR7, UR31 ;  /* 0x0000001f00077c82 */ /* 0x000fe40008000000 */
[----:B------:R-:W-:-:S09]  /*2020*/  UISETP.NE.AND UP0, UPT, UR13, UR31, UPT ;  /* 0x0000001f0d00728c */ /* 0x000fd2000bf05270 */
[----:B------:R-:W-:Y:S05]  /*2030*/  BRA.U UP0, `(.L_x_33) ;  /* 0xfffffff900f87547 */ /* 0x000fea000b83ffff */
.L_x_25:
[----:B------:R-:W-:Y:S01]  /*2040*/  ULEA UR4, UR22, UR21, 0x3 ;  /* 0x0000001516047291 */ /* 0x000fe2000f8e18ff */
[----:B-1----:R-:W-:Y:S01]  /*2050*/  SHF.L.U32 R0, R12, 0x1f, RZ ;  /* 0x0000001f0c007819 */ /* 0x002fe200000006ff */
[----:B------:R-:W-:Y:S01]  /*2060*/  @!P2 SYNCS.ARRIVE.TRANS64.A1T0 RZ, [UR21+0x98], RZ ;  /* 0x000098ffffffa9a7 */ /* 0x000fe20008100015 */
[----:B------:R-:W-:-:S06]  /*2070*/  UISETP.GT.AND UP0, UPT, UR50, UR49, UPT ;  /* 0x000000313200728c */ /* 0x000fcc000bf04270 */
[----:B--23--:R1:W2:Y:S03]  /*2080*/  SYNCS.PHASECHK.TRANS64.TRYWAIT P1, [UR4+0x30], R0 ;  /* 0x00003000ff0075a7 */ /* 0x00c2a60008021104 */
[----:B------:R-:W-:Y:S05]  /*2090*/  BRA.U !UP0, `(.L_x_34) ;  /* 0x00000005080c7547 */ /* 0x000fea000b800000 */
[----:B------:R-:W-:Y:S01]  /*20a0*/  UIADD3 UR23, UPT, UPT, UR52, UR7, URZ ;  /* 0x0000000734177290 */ /* 0x000fe2000fffe0ff */
[----:B------:R-:W-:-:S11]  /*20b0*/  UMOV UR6, UR22 ;  /* 0x0000001600067c82 */ /* 0x000fd60008000000 */
.L_x_42:
[----:B------:R-:W-:Y:S01]  /*20c0*/  ULEA UR33, UR6, UR21, 0x3 ;  /* 0x0000001506217291 */ /* 0x000fe2000f8e18ff */
[----:B--2---:R-:W-:Y:S01]  /*20d0*/  @!P4 MOV R2, 0x8000 ;  /* 0x000080000002c802 */ /* 0x004fe20000000f00 */
[----:B--23--:R-:W-:Y:S10]  /*20e0*/  @P1 BRA `(.L_x_35) ;  /* 0x00000000000c1947 */ /* 0x00cff40003800000 */
[----:B------:R-:W-:-:S04]  /*20f0*/  SHF.L.U32 R3, R12, 0x1f, RZ ;  /* 0x0000001f0c037819 */ /* 0x000fc800000006ff */
[----:B------:R-:W2:Y:S02]  /*2100*/  SYNCS.PHASECHK.TRANS64.TRYWAIT P0, [UR33+0x30], R3 ;  /* 0x00003003ff0075a7 */ /* 0x000ea40008001121 */
[----:B--2---:R-:W-:Y:S05]  /*2110*/  @!P0 BRA `(.L_x_36) ;  /* 0x0000005c00148947 */ /* 0x004fea0003800000 */
.L_x_35:
[----:B------:R2:W-:Y:S01]  /*2120*/  @!P4 SYNCS.ARRIVE.TRANS64 RZ, [UR33], R2 ;  /* 0x00000002ffffc9a7 */ /* 0x0005e20008000021 */
[----:B------:R-:W-:-:S04]  /*2130*/  ULOP3.LUT UR4, UR37, 0x2, URZ, 0xfc, !UPT ;  /* 0x0000000225047892 */ /* 0x000fc8000f8efcff */
[----:B------:R-:W-:-:S09]  /*2140*/  UISETP.NE.AND UP0, UPT, UR4, 0x2, UPT ;  /* 0x000000020400788c */ /* 0x000fd2000bf05270 */
[----:B------:R-:W-:Y:S05]  /*2150*/  BRA.U UP0, `(.L_x_37) ;  /* 0x0000000100047547 */ /* 0x000fea000b800000 */
[----:B------:R-:W-:Y:S05]  /*2160*/  BPT.TRAP 0x1 ;  /* 0x000000040000795c */ /* 0x000fea0000300000 */
.L_x_37:
[----:B------:R-:W-:Y:S04]  /*2170*/  BSSY.RECONVERGENT B0, `(.L_x_38) ;  /* 0x0000003000007945 */ /* 0x000fe80003800200 */
[----:B------:R-:W-:Y:S05]  /*2180*/  @P3 BRA `(.L_x_39) ;  /* 0x0000000000043947 */ /* 0x000fea0003800000 */
[----:B------:R-:W-:Y:S05]  /*2190*/  BPT.TRAP 0x1 ;  /* 0x000000040000795c */ /* 0x000fea0000300000 */
.L_x_39:
[----:B------:R-:W-:Y:S05]  /*21a0*/  BSYNC.RECONVERGENT B0 ;  /* 0x0000000000007941 */ /* 0x000fea0003800200 */
.L_x_38:
        /* <DEDUP_REMOVED lines=33> */
[----:B------:R-:W-:Y:S01]  /*23c0*/  UTMALDG.3D.MULTICAST [UR32], [UR4], UR10, desc[UR40] ;  /* 0x00002820040073b4 */ /* 0x000fe2000801180a */
[----:B------:R-:W-:Y:S01]  /*23d0*/  UMOV UR17, UR33 ;  /* 0x0000002100117c82 */ /* 0x000fe20008000000 */
[----:B------:R-:W-:Y:S01]  /*23e0*/  UMOV UR20, UR36 ;  /* 0x0000002400147c82 */ /* 0x000fe20008000000 */
[----:B------:R-:W-:Y:S01]  /*23f0*/  UMOV UR18, UR34 ;  /* 0x0000002200127c82 */ /* 0x000fe20008000000 */
[----:B------:R-:W-:Y:S01]  /*2400*/  UMOV UR9, UR33 ;  /* 0x0000002100097c82 */ /* 0x000fe20008000000 */
[----:B------:R-:W-:Y:S01]  /*2410*/  UMOV UR11, UR19 ;  /* 0x00000013000b7c82 */ /* 0x000fe20008000000 */
[----:B------:R-:W-:Y:S01]  /*2420*/  UMOV UR12, UR36 ;  /* 0x00000024000c7c82 */ /* 0x000fe20008000000 */
[----:B------:R4:W-:Y:S01]  /*2430*/  UTMALDG.3D.MULTICAST [UR24], [UR4], UR10, desc[UR40] ;  /* 0x00002818040073b4 */ /* 0x0009e2000801180a */
[----:B------:R1:W-:Y:S01]  /*2440*/  UTMALDG.3D.MULTICAST [UR16], [UR14], UR13, desc[UR40] ;  /* 0x000028100e0073b4 */ /* 0x0003e2000801180d */
[----:B----4-:R-:W-:-:S02]  /*2450*/  UMOV UR10, UR26 ;  /* 0x0000001a000a7c82 */ /* 0x010fc40008000000 */
[----:B------:R1:W-:Y:S02]  /*2460*/  UTMALDG.3D.MULTICAST [UR8], [UR14], UR13, desc[UR40] ;  /* 0x000028080e0073b4 */ /* 0x0003e4000801180d */
[----:B-1----:R-:W-:Y:S01]  /*2470*/  NOP ;  /* 0x0000000000007918 */ /* 0x002fe20000000000 */
.L_x_41:
[----:B------:R-:W-:Y:S05]  /*2480*/  BSYNC.RECONVERGENT B0 ;  /* 0x0000000000007941 */ /* 0x000fea0003800200 */
.L_x_40:
[----:B------:R-:W-:Y:S01]  /*2490*/  UIADD3 UR7, UPT, UPT, UR7, 0x1, URZ ;  /* 0x0000000107077890 */ /* 0x000fe2000fffe0ff */
[----:B------:R-:W-:-:S03]  /*24a0*/  UMOV UR6, UR22 ;  /* 0x0000001600067c82 */ /* 0x000fc60008000000 */
[----:B------:R-:W-:-:S09]  /*24b0*/  UISETP.NE.AND UP0, UPT, UR7, UR23, UPT ;  /* 0x000000170700728c */ /* 0x000fd2000bf05270 */
[----:B------:R-:W-:Y:S05]  /*24c0*/  BRA.U UP0, `(.L_x_42) ;  /* 0xfffffff900fc7547 */ /* 0x000fea000b83ffff */
.L_x_34:
[C---:B------:R-:W-:Y:S01]  /*24d0*/  LEA R3, R11.reuse, UR21, 0x3 ;  /* 0x000000150b037c11 */ /* 0x040fe2000f8e18ff */
[----:B------:R-:W-:Y:S01]  /*24e0*/  NOP ;  /* 0x0000000000007918 */ /* 0x000fe20000000000 */
[----:B-1----:R-:W-:Y:S02]  /*24f0*/  SHF.L.U32 R0, R10, 0x1f, RZ ;  /* 0x0000001f0a007819 */ /* 0x002fe400000006ff */
[----:B------:R-:W-:Y:S02]  /*2500*/  LEA R4, R11, UR21, 0x4 ;  /* 0x000000150b047c11 */ /* 0x000fe4000f8e20ff */
[----:B------:R-:W1:Y:S02]  /*2510*/  SYNCS.PHASECHK.TRANS64.TRYWAIT P0, [R3+URZ+0xa0], R0 ;  /* 0x0000a000030075a7 */ /* 0x000e6400080011ff */
[----:B-1----:R-:W-:Y:S05]  /*2520*/  @!P0 BRA `(.L_x_43) ;  /* 0x0000005800288947 */ /* 0x002fea0003800000 */
.L_x_131:
[----:B------:R-:W4:Y:S01]  /*2530*/  LDS.128 R4, [R4+0x130] ;  /* 0x0001300004047984 */ /* 0x000f220000000c00 */
[----:B------:R-:W-:Y:S01]  /*2540*/  UISETP.GE.AND UP0, UPT, UR42, 0x1, UPT ;  /* 0x000000012a00788c */ /* 0x000fe2000bf06270 */
[----:B------:R-:W-:Y:S01]  /*2550*/  @!PT LDS RZ, [RZ] ;  /* 0x00000000fffff984 */ /* 0x000fe20000000800 */
[----:B------:R-:W-:Y:S01]  /*2560*/  @!PT LDS RZ, [RZ] ;  /* 0x00000000fffff984 */ /* 0x000fe20000000800 */
[----:B------:R-:W-:Y:S01]  /*2570*/  @!PT LDS RZ, [RZ] ;  /* 0x00000000fffff984 */ /* 0x000fe20000000800 */
[----:B------:R-:W-:Y:S01]  /*2580*/  @!PT LDS RZ, [RZ] ;  /* 0x00000000fffff984 */ /* 0x000fe20000000800 */
[----:B------:R1:W-:Y:S06]  /*2590*/  MEMBAR.ALL.CTA ;  /* 0x0000000000007992 */ /* 0x0003ec0000008000 */
[----:B-1----:R-:W1:Y:S01]  /*25a0*/  FENCE.VIEW.ASYNC.S ;  /* 0x00000000000073c6 */ /* 0x002e620000000000 */
[----:B----4-:R-:W-:-:S13]  /*25b0*/  LOP3.LUT P0, RZ, R6, 0x1, RZ, 0xc0, !PT ;  /* 0x0000000106ff7812 */ /* 0x010fda000780c0ff */
[----:B-1----:R-:W-:Y:S01]  /*25c0*/  VOTEU.ANY UP1, P0 ;  /* 0x0000000000ff7886 */ /* 0x002fe20000020100 */
[----:B------:R-:W-:-:S13]  /*25d0*/  PLOP3.LUT P0, PT, PT, PT, UP1, 0x80, 0x8 ;  /* 0x000000000008781c */ /* 0x000fda0003f0f018 */
[----:B------:R-:W-:Y:S02]  /*25e0*/  @P0 LOP3.LUT R0, R5, 0xffff, RZ, 0xc0, !PT ;  /* 0x0000ffff05000812 */ /* 0x000fe400078ec0ff */
[----:B--2---:R-:W-:Y:S02]  /*25f0*/  @P0 MOV R2, R4 ;  /* 0x0000000400020202 */ /* 0x004fe40000000f00 */
[----:B------:R-:W-:Y:S01]  /*2600*/  @P0 R2UR UR5, R0 ;  /* 0x00000000000502ca */ /* 0x000fe200000e0000 */
[----:B------:R-:W-:Y:S01]  /*2610*/  VIADD R0, R3, 0xb0 ;  /* 0x000000b003007836 */ /* 0x000fe20000000000 */
[----:B------:R-:W-:Y:S02]  /*2620*/  @P0 SHF.R.U32.HI R4, RZ, 0x10, R5 ;  /* 0x00000010ff040819 */ /* 0x000fe40000011605 */
[----:B------:R-:W-:Y:S02]  /*2630*/  @P0 R2UR UR6, R2 ;  /* 0x00000000020602ca */ /* 0x000fe400000e0000 */
[----:B------:R-:W-:-:S02]  /*2640*/  PRMT R0, RZ, 0x654, R0 ;  /* 0x00000654ff007816 */ /* 0x000fc40000000000 */
[----:B------:R-:W-:Y:S02]  /*2650*/  @P0 R2UR UR4, R4 ;  /* 0x00000000040402ca */ /* 0x000fe400000e0000 */
[----:B------:R1:W-:Y:S03]  /*2660*/  SYNCS.ARRIVE.TRANS64.RED.A1T0 RZ, [R0+URZ], RZ ;  /* 0x000000ff00ff79a7 */ /* 0x0003e600081004ff */
[----:B------:R-:W-:-:S04]  /*2670*/  @UP1 UMOV UR43, UR5 ;  /* 0x00000005002b1c82 */ /* 0x000fc80008000000 */
[----:B------:R-:W-:-:S04]  /*2680*/  @UP1 UMOV UR46, UR6 ;  /* 0x00000006002e1c82 */ /* 0x000fc80008000000 */
[----:B------:R-:W-:Y:S01]  /*2690*/  @UP1 UMOV UR36, UR4 ;  /* 0x0000000400241c82 */ /* 0x000fe20008000000 */
[----:B------:R-:W-:Y:S05]  /*26a0*/  BRA.U !UP0, `(.L_x_44) ;  /* 0x0000000108d47547 */ /* 0x000fea000b800000 */
[----:B------:R-:W2:Y:S01]  /*26b0*/  LDCU.128 UR12, c[0x0][0xb10] ;  /* 0x00016200ff0c77ac */ /* 0x000ea20008000c00 */
[----:B------:R-:W4:Y:S01]  /*26c0*/  LDCU UR23, c[0x0][0xb20] ;  /* 0x00016400ff1777ac */ /* 0x000f220008000800 */
[----:B------:R-:W3:Y:S01]  /*26d0*/  LDCU UR20, c[0x0][0xb0c] ;  /* 0x00016180ff1477ac */ /* 0x000ee20008000800 */
[----:B------:R-:W1:Y:S01]  /*26e0*/  LDCU.64 UR8, c[0x0][0xb28] ;  /* 0x00016500ff0877ac */ /* 0x000e620008000a00 */
[----:B------:R-:W-:Y:S02]  /*26f0*/  UISETP.NE.AND UP3, UPT, UR42, 0x1, UPT ;  /* 0x000000012a00788c */ /* 0x000fe4000bf65270 */
[----:B--2---:R-:W-:Y:S02]  /*2700*/  UIMAD.WIDE.U32 UR6, UR47, UR15, URZ ;  /* 0x0000000f2f0672a5 */ /* 0x004fe4000f8e00ff */
[----:B------:R-:W-:Y:S02]  /*2710*/  UIMAD.WIDE.U32 UR4, UR48, UR12, URZ ;  /* 0x0000000c300472a5 */ /* 0x000fe4000f8e00ff */
[----:B------:R-:W-:-:S02]  /*2720*/  UISETP.NE.AND UP0, UPT, UR14, 0x1, UPT ;  /* 0x000000010e00788c */ /* 0x000fc4000bf05270 */
[----:B------:R-:W-:Y:S01]  /*2730*/  UIMAD.WIDE.U32 UR18, UR43, UR15, URZ ;  /* 0x0000000f2b1272a5 */ /* 0x000fe2000f8e00ff */
[----:B------:R-:W-:Y:S02]  /*2740*/  UMOV UR6, UR7 ;  /* 0x0000000700067c82 */ /* 0x000fe40008000000 */
[----:B------:R-:W-:Y:S01]  /*2750*/  UMOV UR4, UR5 ;  /* 0x0000000500047c82 */ /* 0x000fe20008000000 */
[----:B----4-:R-:W-:Y:S02]  /*2760*/  USHF.R.U32.HI UR6, URZ, UR23, UR6 ;  /* 0x00000017ff067299 */ /* 0x010fe40008011606 */
[----:B---3--:R-:W-:Y:S02]  /*2770*/  UISETP.NE.AND UP2, UPT, UR20, 0x1, UPT ;  /* 0x000000011400788c */ /* 0x008fe4000bf45270 */
[----:B------:R-:W-:Y:S02]  /*2780*/  USHF.R.U32.HI UR4, URZ, UR13, UR4 ;  /* 0x0000000dff047299 */ /* 0x000fe40008011604 */
[----:B------:R-:W-:-:S02]  /*2790*/  USEL UR5, UR47, UR6, !UP0 ;  /* 0x000000062f057287 */ /* 0x000fc4000c000000 */
[----:B------:R-:W-:Y:S02]  /*27a0*/  USEL UR6, UR48, UR4, !UP2 ;  /* 0x0000000430067287 */ /* 0x000fe4000d000000 */
[----:B-1----:R-:W-:Y:S01]  /*27b0*/  UIMAD.WIDE.U32 UR10, UR5, UR8, URZ ;  /* 0x00000008050a72a5 */ /* 0x002fe2000f8e00ff */
[----:B------:R-:W-:Y:S01]  /*27c0*/  UMOV UR4, UR19 ;  /* 0x0000001300047c82 */ /* 0x000fe20008000000 */
[----:B------:R-:W-:Y:S02]  /*27d0*/  UIMAD.WIDE.U32 UR16, UR46, UR12, URZ ;  /* 0x0000000c2e1072a5 */ /* 0x000fe4000f8e00ff */
[----:B------:R-:W-:-:S03]  /*27e0*/  UIMAD.WIDE.U32 UR18, UR6, UR8, URZ ;  /* 0x00000008061272a5 */ /* 0x000fc6000f8e00ff */
[----:B------:R-:W-:Y:S01]  /*27f0*/  UMOV UR10, UR11 ;  /* 0x0000000b000a7c82 */ /* 0x000fe20008000000 */
[----:B------:R-:W-:Y:S02]  /*2800*/  USHF.R.U32.HI UR4, URZ, UR23, UR4 ;  /* 0x00000017ff047299 */ /* 0x000fe40008011604 */
[----:B------:R-:W-:Y:S01]  /*2810*/  @UP3 USHF.R.U32.HI UR5, URZ, UR9, UR10 ;  /* 0x00000009ff053299 */ /* 0x000fe2000801160a */
[----:B------:R-:W-:Y:S01]  /*2820*/  UMOV UR16, UR17 ;  /* 0x0000001100107c82 */ /* 0x000fe20008000000 */
[----:B------:R-:W-:Y:S01]  /*2830*/  UMOV UR18, UR19 ;  /* 0x0000001300127c82 */ /* 0x000fe20008000000 */
[----:B------:R-:W-:Y:S02]  /*2840*/  USHF.R.U32.HI UR13, URZ, UR13, UR16 ;  /* 0x0000000dff0d7299 */ /* 0x000fe40008011610 */
[----:B------:R-:W-:Y:S02]  /*2850*/  USEL UR4, UR43, UR4, !UP0 ;  /* 0x000000042b047287 */ /* 0x000fe4000c000000 */
[----:B------:R-:W-:-:S02]  /*2860*/  @UP3 USHF.R.U32.HI UR6, URZ, UR9, UR18 ;  /* 0x00000009ff063299 */ /* 0x000fc40008011612 */
[----:B------:R-:W-:Y:S02]  /*2870*/  UIMAD UR7, UR42, UR5, URZ ;  /* 0x000000052a0772a4 */ /* 0x000fe4000f8e02ff */
[----:B------:R-:W-:Y:S02]  /*2880*/  USEL UR5, UR46, UR13, !UP2 ;  /* 0x0000000d2e057287 */ /* 0x000fe4000d000000 */
[----:B------:R-:W-:Y:S02]  /*2890*/  UIMAD UR10, UR42, UR6, URZ ;  /* 0x000000062a0a72a4 */ /* 0x000fe4000f8e02ff */
[----:B------:R-:W-:Y:S02]  /*28a0*/  UISETP.GE.AND UP0, UPT, UR4, UR7, UPT ;  /* 0x000000070400728c */ /* 0x000fe4000bf06270 */
[----:B------:R-:W-:Y:S02]  /*28b0*/  UIMAD.WIDE.U32 UR12, UR4, UR8, URZ ;  /* 0x00000008040c72a5 */ /* 0x000fe4000f8e00ff */
[----:B------:R-:W-:-:S02]  /*28c0*/  UISETP.GE.OR UP0, UPT, UR5, UR10, UP0 ;  /* 0x0000000a0500728c */ /* 0x000fc40008706670 */
        /* <DEDUP_REMOVED lines=19> */
.L_x_44:
[----:B------:R-:W2:Y:S02]  /*2a00*/  LDCU UR4, c[0x0][0xb30] ;  /* 0x00016600ff0477ac */ /* 0x000ea40008000800 */
[----:B--2---:R-:W-:-:S09]  /*2a10*/  UISETP.NE.AND UP0, UPT, UR4, 0x1, UPT ;  /* 0x000000010400788c */ /* 0x004fd2000bf05270 */
[----:B------:R-:W-:Y:S05]  /*2a20*/  BRA.U UP0, `(.L_x_45) ;  /* 0x0000000100447547 */ /* 0x000fea000b800000 */
[----:B------:R-:W2:Y:S01]  /*2a30*/  LDCU.128 UR8, c[0x0][0xb10] ;  /* 0x00016200ff0877ac */ /* 0x000ea20008000c00 */
[----:B------:R-:W4:Y:S01]  /*2a40*/  LDCU UR12, c[0x0][0xb0c] ;  /* 0x00016180ff0c77ac */ /* 0x000f220008000800 */
[----:B------:R-:W1:Y:S01]  /*2a50*/  LDCU UR13, c[0x0][0xb20] ;  /* 0x00016400ff0d77ac */ /* 0x000e620008000800 */
[----:B--2---:R-:W-:Y:S02]  /*2a60*/  UIMAD.WIDE.U32 UR6, UR46, UR8, URZ ;  /* 0x000000082e0672a5 */ /* 0x004fe4000f8e00ff */
[----:B------:R-:W-:Y:S02]  /*2a70*/  UIMAD.WIDE.U32 UR4, UR43, UR11, URZ ;  /* 0x0000000b2b0472a5 */ /* 0x000fe4000f8e00ff */
[----:B----4-:R-:W-:Y:S02]  /*2a80*/  UISETP.NE.AND UP2, UPT, UR12, 0x1, UPT ;  /* 0x000000010c00788c */ /* 0x010fe4000bf45270 */
[----:B------:R-:W-:Y:S01]  /*2a90*/  UISETP.NE.AND UP0, UPT, UR10, 0x1, UPT ;  /* 0x000000010a00788c */ /* 0x000fe2000bf05270 */
[----:B------:R-:W-:-:S02]  /*2aa0*/  UMOV UR6, UR7 ;  /* 0x0000000700067c82 */ /* 0x000fc40008000000 */
[----:B------:R-:W-:Y:S01]  /*2ab0*/  UMOV UR4, UR5 ;  /* 0x0000000500047c82 */ /* 0x000fe20008000000 */
[----:B------:R-:W-:Y:S02]  /*2ac0*/  USHF.R.U32.HI UR9, URZ, UR9, UR6 ;  /* 0x00000009ff097299 */ /* 0x000fe40008011606 */
[----:B-1----:R-:W-:Y:S02]  /*2ad0*/  USHF.R.U32.HI UR4, URZ, UR13, UR4 ;  /* 0x0000000dff047299 */ /* 0x002fe40008011604 */
[----:B------:R-:W-:Y:S02]  /*2ae0*/  USEL UR5, UR46, UR9, !UP2 ;  /* 0x000000092e057287 */ /* 0x000fe4000d000000 */
[----:B------:R-:W-:-:S04]  /*2af0*/  USEL UR4, UR43, UR4, !UP0 ;  /* 0x000000042b047287 */ /* 0x000fc8000c000000 */
[----:B------:R-:W-:Y:S02]  /*2b00*/  UIADD3 UR6, UPT, UPT, UR5, -UR4, URZ ;  /* 0x8000000405067290 */ /* 0x000fe4000fffe0ff */
[----:B------:R-:W-:Y:S02]  /*2b10*/  UIADD3 UR4, UPT, UPT, -UR5, UR4, URZ ;  /* 0x0000000405047290 */ /* 0x000fe4000fffe1ff */
[----:B------:R-:W-:Y:S02]  /*2b20*/  UIMAD UR43, UR6, UR10, UR43 ;  /* 0x0000000a062b72a4 */ /* 0x000fe4000f8e022b */
[----:B------:R-:W-:-:S12]  /*2b30*/  UIMAD UR46, UR4, UR12, UR46 ;  /* 0x0000000c042e72a4 */ /* 0x000fd8000f8e022e */
.L_x_45:
[----:B------:R-:W-:Y:S01]  /*2b40*/  VIADD R11, R11, 0x1 ;  /* 0x000000010b0b7836 */ /* 0x000fe20000000000 */
[----:B------:R-:W-:Y:S02]  /*2b50*/  R2UR UR5, R48 ;  /* 0x00000000300572ca */ /* 0x000fe400000e0000 */
[----:B------:R-:W-:Y:S02]  /*2b60*/  R2UR UR4, R47 ;  /* 0x000000002f0472ca */ /* 0x000fe400000e0000 */
[C---:B------:R-:W-:Y:S02]  /*2b70*/  ISETP.NE.AND P0, PT, R11.reuse, 0x2, PT ;  /* 0x000000020b00780c */ /* 0x040fe40003f05270 */
[----:B------:R-:W-:Y:S02]  /*2b80*/  PLOP3.LUT P2, PT, PT, PT, PT, 0x80, 0x8 ;  /* 0x000000000008781c */ /* 0x000fe40003f4f070 */
[----:B-1----:R-:W-:Y:S02]  /*2b90*/  SEL R0, RZ, 0x1, P0 ;  /* 0x00000001ff007807 */ /* 0x002fe40000000000 */
[----:B------:R-:W-:-:S02]  /*2ba0*/  SEL R11, R11, RZ, P0 ;  /* 0x000000ff0b0b7207 */ /* 0x000fc40000000000 */
[----:B------:R-:W-:Y:S01]  /*2bb0*/  LOP3.LUT R10, R10, R0, RZ, 0x3c, !PT ;  /* 0x000000000a0a7212 */ /* 0x000fe200078e3cff */
[----:B------:R-:W-:Y:S02]  /*2bc0*/  UIADD3 UR25, UPT, UPT, UR46, UR5, URZ ;  /* 0x000000052e197290 */ /* 0x000fe4000fffe0ff */
[----:B------:R-:W-:Y:S01]  /*2bd0*/  UIADD3 UR26, UPT, UPT, UR43, UR4, URZ ;  /* 0x000000042b1a7290 */ /* 0x000fe2000fffe0ff */
[----:B------:R-:W-:Y:S11]  /*2be0*/  BRA.U UP1, `(.L_x_46) ;  /* 0xffffffed01987547 */ /* 0x000ff6000b83ffff */
[----:B------:R-:W-:Y:S01]  /*2bf0*/  UIADD3 UR21, UPT, UPT, UR21, 0x30, URZ ;  /* 0x0000003015157890 */ /* 0x000fe2000fffe0ff */
[----:B------:R-:W-:-:S03]  /*2c00*/  SHF.L.U32 R2, R12, 0x1f, RZ ;  /* 0x0000001f0c027819 */ /* 0x000fc600000006ff */
[----:B------:R-:W-:-:S09]  /*2c10*/  ULEA UR4, UR22, UR21, 0x3 ;  /* 0x0000001516047291 */ /* 0x000fd2000f8e18ff */
[----:B------:R-:W1:Y:S02]  /*2c20*/  SYNCS.PHASECHK.TRANS64.TRYWAIT P0, [UR4], R2 ;  /* 0x00000002ff0075a7 */ /* 0x000e640008001104 */
[----:B-1----:R-:W-:Y:S05]  /*2c30*/  @!P0 BRA `(.L_x_47) ;  /* 0x0000005000788947 */ /* 0x002fea0003800000 */
.L_x_133:
[----:B------:R-:W-:-:S04]  /*2c40*/  UIADD3 UR4, UPT, UPT, UR22, 0x1, URZ ;  /* 0x0000000116047890 */ /* 0x000fc8000fffe0ff */
[----:B------:R-:W-:-:S04]  /*2c50*/  UISETP.NE.AND UP0, UPT, UR4, 0x6, UPT ;  /* 0x000000060400788c */ /* 0x000fc8000bf05270 */
[----:B------:R-:W-:Y:S02]  /*2c60*/  USEL UR6, URZ, 0x1, UP0 ;  /* 0x00000001ff067887 */ /* 0x000fe40008000000 */
[----:B------:R-:W-:-:S04]  /*2c70*/  USEL UR4, UR4, URZ, UP0 ;  /* 0x000000ff04047287 */ /* 0x000fc80008000000 */
[----:B------:R-:W-:Y:S01]  /*2c80*/  ULEA UR5, UR4, UR21, 0x3 ;  /* 0x0000001504057291 */ /* 0x000fe2000f8e18ff */
[----:B-1----:R-:W-:-:S04]  /*2c90*/  LOP3.LUT R2, R12, UR6, RZ, 0x3c, !PT ;  /* 0x000000060c027c12 */ /* 0x002fc8000f8e3cff */
[----:B------:R-:W-:-:S04]  /*2ca0*/  SHF.L.U32 R3, R2, 0x1f, RZ ;  /* 0x0000001f02037819 */ /* 0x000fc800000006ff */
[----:B------:R-:W1:Y:S02]  /*2cb0*/  SYNCS.PHASECHK.TRANS64.TRYWAIT P0, [UR5], R3 ;  /* 0x00000003ff0075a7 */ /* 0x000e640008001105 */
[----:B-1----:R-:W-:Y:S05]  /*2cc0*/  @!P0 BRA `(.L_x_48) ;  /* 0x00000050006c8947 */ /* 0x002fea0003800000 */
.L_x_135:
[----:B------:R-:W-:-:S04]  /*2cd0*/  UIADD3 UR4, UPT, UPT, UR4, 0x1, URZ ;  /* 0x0000000104047890 */ /* 0x000fc8000fffe0ff */
[----:B------:R-:W-:-:S04]  /*2ce0*/  UISETP.NE.AND UP0, UPT, UR4, 0x6, UPT ;  /* 0x000000060400788c */ /* 0x000fc8000bf05270 */
[----:B------:R-:W-:Y:S02]  /*2cf0*/  USEL UR6, URZ, 0x1, UP0 ;  /* 0x00000001ff067887 */ /* 0x000fe40008000000 */
[----:B------:R-:W-:-:S04]  /*2d00*/  USEL UR4, UR4, URZ, UP0 ;  /* 0x000000ff04047287 */ /* 0x000fc80008000000 */
[----:B------:R-:W-:Y:S01]  /*2d10*/  ULEA UR5, UR4, UR21, 0x3 ;  /* 0x0000001504057291 */ /* 0x000fe2000f8e18ff */
[----:B------:R-:W-:-:S04]  /*2d20*/  LOP3.LUT R2, R2, UR6, RZ, 0x3c, !PT ;  /* 0x0000000602027c12 */ /* 0x000fc8000f8e3cff */
[----:B-1----:R-:W-:-:S04]  /*2d30*/  SHF.L.U32 R3, R2, 0x1f, RZ ;  /* 0x0000001f02037819 */ /* 0x002fc800000006ff */
[----:B------:R-:W1:Y:S02]  /*2d40*/  SYNCS.PHASECHK.TRANS64.TRYWAIT P0, [UR5], R3 ;  /* 0x00000003ff0075a7 */ /* 0x000e640008001105 */
[----:B-1----:R-:W-:Y:S05]  /*2d50*/  @!P0 BRA `(.L_x_49) ;  /* 0x0000005000608947 */ /* 0x002fea0003800000 */
.L_x_137:
        /* <DEDUP_REMOVED lines=9> */
.L_x_139:
        /* <DEDUP_REMOVED lines=9> */
.L_x_141:
[----:B------:R-:W-:-:S04]  /*2e80*/  UIADD3 UR4, UPT, UPT, UR4, 0x1, URZ ;  /* 0x0000000104047890 */ /* 0x000fc8000fffe0ff */
[----:B------:R-:W-:-:S04]  /*2e90*/  UISETP.NE.AND UP0, UPT, UR4, 0x6, UPT ;  /* 0x000000060400788c */ /* 0x000fc8000bf05270 */
[----:B------:R-:W-:Y:S02]  /*2ea0*/  USEL UR5, URZ, 0x1, UP0 ;  /* 0x00000001ff057887 */ /* 0x000fe40008000000 */
[----:B------:R-:W-:-:S04]  /*2eb0*/  USEL UR4, UR4, URZ, UP0 ;  /* 0x000000ff04047287 */ /* 0x000fc80008000000 */
[----:B------:R-:W-:Y:S01]  /*2ec0*/  ULEA UR4, UR4, UR21, 0x3 ;  /* 0x0000001504047291 */ /* 0x000fe2000f8e18ff */
[----:B------:R-:W-:-:S04]  /*2ed0*/  LOP3.LUT R2, R2, UR5, RZ, 0x3c, !PT ;  /* 0x0000000502027c12 */ /* 0x000fc8000f8e3cff */
[----:B------:R-:W-:Y:S01]  /*2ee0*/  SHF.L.U32 R2, R2, 0x1f, RZ ;  /* 0x0000001f02027819 */ /* 0x000fe200000006ff */
[----:B-1----:R-:W-:-:S07]  /*2ef0*/  IMAD.U32 R0, RZ, RZ, UR4 ;  /* 0x00000004ff007e24 */ /* 0x002fce000f8e00ff */
.L_x_52:
[----:B-1----:R1:W2:Y:S02]  /*2f00*/  SYNCS.PHASECHK.TRANS64.TRYWAIT P0, [R0+URZ], R2 ;  /* 0x00000002000075a7 */ /* 0x0022a400080011ff */
[----:B--2---:R-:W-:Y:S05]  /*2f10*/  @!P0 NANOSLEEP.SYNCS 0x989680 ;  /* 0x009896800000895d */ /* 0x004fea0003900000 */
[----:B------:R-:W2:Y:S02]  /*2f20*/  @!P0 SYNCS.PHASECHK.TRANS64 P0, [R0+URZ], R2 ;  /* 0x00000002000085a7 */ /* 0x000ea400080010ff */
[----:B--2---:R-:W-:Y:S05]  /*2f30*/  @P0 EXIT ;  /* 0x000000000000094d */ /* 0x004fea0003800000 */
[----:B------:R-:W-:Y:S05]  /*2f40*/  BRA `(.L_x_52) ;  /* 0xfffffffc00ec7947 */ /* 0x000fea000383ffff */
.L_x_22:
[----:B------:R-:W-:-:S04]  /*2f50*/  UISETP.NE.AND UP0, UPT, UR54, URZ, UPT ;  /* 0x000000ff3600728c */ /* 0x000fc8000bf05270 */
[----:B------:R-:W-:-:S09]  /*2f60*/  UISETP.NE.OR UP0, UPT, UR22, 0x1, UP0 ;  /* 0x000000011600788c */ /* 0x000fd20008705670 */
[----:B------:R-:W-:Y:S05]  /*2f70*/  BRA.U UP0, `(.L_x_53) ;  /* 0x0000000500487547 */ /* 0x000fea000b800000 */
[----:B------:R-:W-:Y:S01]  /*2f80*/  ISETP.GE.U32.AND P2, PT, R0, 0x8, PT ;  /* 0x000000080000780c */ /* 0x000fe20003f46070 */
[----:B------:R-:W-:Y:S01]  /*2f90*/  IMAD.MOV.U32 R12, RZ, RZ, 0x1 ;  /* 0x00000001ff0c7424 */ /* 0x000fe200078e00ff */
[----:B------:R-:W-:Y:S02]  /*2fa0*/  CS2R R10, SRZ ;  /* 0x00000000000a7805 */ /* 0x000fe4000001ff00 */
[----:B------:R-:W-:Y:S01]  /*2fb0*/  CS2R R8, SRZ ;  /* 0x0000000000087805 */ /* 0x000fe2000001ff00 */
[----:B------:R-:W-:Y:S01]  /*2fc0*/  UMOV UR6, 0x400 ;  /* 0x0000040000067882 */ /* 0x000fe20000000000 */
[----:B------:R-:W-:Y:S01]  /*2fd0*/  UMOV UR5, URZ ;  /* 0x000000ff00057c82 */ /* 0x000fe20008000000 */
[----:B------:R-:W-:-:S12]  /*2fe0*/  ULEA UR6, UR54, UR6, 0x18 ;  /* 0x0000000636067291 */ /* 0x000fd8000f8ec0ff */
.L_x_57:
[----:B------:R-:W-:Y:S02]  /*2ff0*/  LEA R2, R8, UR6, 0x3 ;  /* 0x0000000608027c11 */ /* 0x000fe4000f8e18ff */
[----:B------:R-:W-:-:S03]  /*3000*/  SHF.L.U32 R4, R9, 0x1f, RZ ;  /* 0x0000001f09047819 */ /* 0x000fc600000006ff */
[----:B------:R-:W-:Y:S01]  /*3010*/  VIADD R5, R2, 0x110 ;  /* 0x0000011002057836 */ /* 0x000fe20000000000 */
[----:B------:R-:W2:Y:S02]  /*3020*/  SYNCS.PHASECHK.TRANS64.TRYWAIT P0, [R2+URZ+0x100], R4 ;  /* 0x00010004020075a7 */ /* 0x000ea400080011ff */
[----:B--2---:R-:W-:Y:S05]  /*3030*/  @!P0 BRA `(.L_x_54) ;  /* 0x0000004c00f08947 */ /* 0x004fea0003800000 */
.L_x_142:
[----:B------:R-:W-:Y:S01]  /*3040*/  ULEA UR4, UR5, UR6, 0x3 ;  /* 0x0000000605047291 */ /* 0x000fe2000f8e18ff */
[----:B--2---:R-:W-:Y:S01]  /*3050*/  PRMT R2, RZ, 0x654, R5 ;  /* 0x00000654ff027816 */ /* 0x004fe20000000005 */
[----:B------:R-:W-:Y:S01]  /*3060*/  @!P2 IMAD.MOV.U32 R4, RZ, RZ, 0x10 ;  /* 0x00000010ff04a424 */ /* 0x000fe200078e00ff */
[----:B------:R-:W-:Y:S01]  /*3070*/  SHF.L.U32 R5, R12, 0x1f, RZ ;  /* 0x0000001f0c057819 */ /* 0x000fe200000006ff */
[----:B------:R-:W-:Y:S01]  /*3080*/  UIADD3 UR7, UPT, UPT, UR4, 0xa0, URZ ;  /* 0x000000a004077890 */ /* 0x000fe2000fffe0ff */
[----:B------:R2:W-:Y:S05]  /*3090*/  SYNCS.ARRIVE.TRANS64.RED.A1T0 RZ, [R2+URZ], RZ ;  /* 0x000000ff02ff79a7 */ /* 0x0005ea00081004ff */
[----:B------:R-:W-:Y:S01]  /*30a0*/  IMAD.U32 R6, RZ, RZ, UR7 ;  /* 0x00000007ff067e24 */ /* 0x000fe2000f8e00ff */
[----:B------:R-:W3:Y:S04]  /*30b0*/  SYNCS.PHASECHK.TRANS64.TRYWAIT P0, [UR4+0xb0], R5 ;  /* 0x0000b005ff0075a7 */ /* 0x000ee80008001104 */
[----:B------:R-:W-:Y:S01]  /*30c0*/  PRMT R6, R0, 0x654, R6 ;  /* 0x0000065400067816 */ /* 0x000fe20000000006 */
[----:B--23--:R-:W-:Y:S06]  /*30d0*/  @!P0 BRA `(.L_x_55) ;  /* 0x0000004c00dc8947 */ /* 0x00cfec0003800000 */
.L_x_144:
[----:B------:R-:W-:Y:S01]  /*30e0*/  ULEA UR8, UR5, UR6, 0x4 ;  /* 0x0000000605087291 */ /* 0x000fe2000f8e20ff */
[----:B------:R-:W-:Y:S01]  /*30f0*/  SEL R3, R6, R3, !P2 ;  /* 0x0000000306037207 */ /* 0x000fe20005000000 */
[----:B------:R-:W-:Y:S01]  /*3100*/  UIADD3 UR9, UPT, UPT, UR4, 0xa0, URZ ;  /* 0x000000a004097890 */ /* 0x000fe2000fffe0ff */
[----:B--2---:R-:W-:Y:S01]  /*3110*/  LEA R2, R11, UR6, 0x3 ;  /* 0x000000060b027c11 */ /* 0x004fe2000f8e18ff */
[----:B------:R-:W-:Y:S01]  /*3120*/  UIADD3 UR8, UPT, UPT, UR8, 0x130, URZ ;  /* 0x0000013008087890 */ /* 0x000fe2000fffe0ff */
[----:B------:R2:W-:Y:S01]  /*3130*/  @!P2 SYNCS.ARRIVE.TRANS64.RED RZ, [R3+URZ], R4 ;  /* 0x0000000403ffa9a7 */ /* 0x0005e200080004ff */
[----:B------:R-:W-:Y:S01]  /*3140*/  UIADD3 UR4, UPT, UPT, UR5, 0x1, URZ ;  /* 0x0000000105047890 */ /* 0x000fe2000fffe0ff */
[----:B------:R-:W-:-:S03]  /*3150*/  VIADD R8, R8, 0x1 ;  /* 0x0000000108087836 */ /* 0x000fc60000000000 */
[----:B------:R-:W-:Y:S02]  /*3160*/  UISETP.NE.AND UP0, UPT, UR4, 0x2, UPT ;  /* 0x000000020400788c */ /* 0x000fe4000bf05270 */
[----:B------:R-:W-:Y:S01]  /*3170*/  ISETP.NE.AND P0, PT, R8, 0x2, PT ;  /* 0x000000020800780c */ /* 0x000fe20003f05270 */
[----:B------:R-:W-:Y:S06]  /*3180*/  UGETNEXTWORKID.BROADCAST [UR8], [UR9] ;  /* 0x00000000080073ca */ /* 0x000fec0008000100 */
[----:B------:R-:W-:Y:S02]  /*3190*/  USEL UR7, URZ, 0x1, UP0 ;  /* 0x00000001ff077887 */ /* 0x000fe40008000000 */
[----:B------:R-:W-:-:S04]  /*31a0*/  USEL UR5, UR4, URZ, UP0 ;  /* 0x000000ff04057287 */ /* 0x000fc80008000000 */
[----:B------:R-:W-:Y:S02]  /*31b0*/  LOP3.LUT R12, R12, UR7, RZ, 0x3c, !PT ;  /* 0x000000070c0c7c12 */ /* 0x000fe4000f8e3cff */
[----:B--2---:R-:W-:-:S04]  /*31c0*/  SHF.L.U32 R4, R10, 0x1f, RZ ;  /* 0x0000001f0a047819 */ /* 0x004fc800000006ff */
[----:B------:R-:W2:Y:S02]  /*31d0*/  SYNCS.PHASECHK.TRANS64.TRYWAIT P1, [R2+URZ+0xa0], R4 ;  /* 0x0000a004020075a7 */ /* 0x000ea400080211ff */
[----:B--2---:R-:W-:Y:S05]  /*31e0*/  @!P1 BRA `(.L_x_56) ;  /* 0x0000004c00b09947 */ /* 0x004fea0003800000 */
.L_x_145:
[C---:B--2---:R-:W-:Y:S01]  /*31f0*/  LEA R4, R11.reuse, UR6, 0x4 ;  /* 0x000000060b047c11 */ /* 0x044fe2000f8e20ff */
[----:B------:R-:W-:Y:S01]  /*3200*/  VIADD R2, R2, 0xb0 ;  /* 0x000000b002027836 */ /* 0x000fe20000000000 */
[----:B------:R-:W-:Y:S01]  /*3210*/  SEL R8, R8, RZ, P0 ;  /* 0x000000ff08087207 */ /* 0x000fe20000000000 */
[----:B------:R-:W-:-:S03]  /*3220*/  VIADD R11, R11, 0x1 ;  /* 0x000000010b0b7836 */ /* 0x000fc60000000000 */
[----:B------:R-:W2:Y:S01]  /*3230*/  LDS.128 R4, [R4+0x130] ;  /* 0x0001300004047984 */ /* 0x000ea20000000c00 */
[----:B------:R-:W-:Y:S02]  /*3240*/  PRMT R2, RZ, 0x654, R2 ;  /* 0x00000654ff027816 */ /* 0x000fe40000000002 */
[C---:B------:R-:W-:Y:S01]  /*3250*/  ISETP.NE.AND P1, PT, R11.reuse, 0x2, PT ;  /* 0x000000020b00780c */ /* 0x040fe20003f25270 */
[----:B------:R-:W-:Y:S01]  /*3260*/  @!PT LDS RZ, [RZ] ;  /* 0x00000000fffff984 */ /* 0x000fe20000000800 */
[----:B------:R-:W-:Y:S01]  /*3270*/  @!PT LDS RZ, [RZ] ;  /* 0x00000000fffff984 */ /* 0x000fe20000000800 */
[----:B------:R-:W-:Y:S01]  /*3280*/  @!PT LDS RZ, [RZ] ;  /* 0x00000000fffff984 */ /* 0x000fe20000000800 */
[----:B------:R-:W-:Y:S01]  /*3290*/  @!PT LDS RZ, [RZ] ;  /* 0x00000000fffff984 */ /* 0x000fe20000000800 */
[----:B------:R3:W-:Y:S06]  /*32a0*/  MEMBAR.ALL.CTA ;  /* 0x0000000000007992 */ /* 0x0007ec0000008000 */
[----:B---3--:R-:W3:Y:S01]  /*32b0*/  FENCE.VIEW.ASYNC.S ;  /* 0x00000000000073c6 */ /* 0x008ee20000000000 */
[----:B------:R-:W-:Y:S01]  /*32c0*/  SEL R11, R11, RZ, P1 ;  /* 0x000000ff0b0b7207 */ /* 0x000fe20000800000 */
[----:B---3--:R3:W-:Y:S01]  /*32d0*/  SYNCS.ARRIVE.TRANS64.RED.A1T0 RZ, [R2+URZ], RZ ;  /* 0x000000ff02ff79a7 */ /* 0x0087e200081004ff */
[----:B--2---:R-:W-:-:S02]  /*32e0*/  LOP3.LUT P3, RZ, R6, 0x1, RZ, 0xc0, !PT ;  /* 0x0000000106ff7812 */ /* 0x004fc4000786c0ff */
[----:B------:R-:W-:-:S04]  /*32f0*/  SEL R4, RZ, 0x1, P1 ;  /* 0x00000001ff047807 */ /* 0x000fc80000800000 */
[----:B------:R-:W-:Y:S02]  /*3300*/  LOP3.LUT R10, R10, R4, RZ, 0x3c, !PT ;  /* 0x000000040a0a7212 */ /* 0x000fe400078e3cff */
[----:B---3--:R-:W-:-:S04]  /*3310*/  SEL R2, RZ, 0x1, P0 ;  /* 0x00000001ff027807 */ /* 0x008fc80000000000 */
[----:B------:R-:W-:Y:S01]  /*3320*/  LOP3.LUT R9, R9, R2, RZ, 0x3c, !PT ;  /* 0x0000000209097212 */ /* 0x000fe200078e3cff */
[----:B------:R-:W-:Y:S06]  /*3330*/  @P3 BRA `(.L_x_57) ;  /* 0xfffffffc002c3947 */ /* 0x000fec000383ffff */
[----:B------:R-:W-:Y:S01]  /*3340*/  ULEA UR4, UR5, UR6, 0x3 ;  /* 0x0000000605047291 */ /* 0x000fe2000f8e18ff */
[----:B------:R-:W-:-:S08]  /*3350*/  SHF.L.U32 R2, R12, 0x1f, RZ ;  /* 0x0000001f0c027819 */ /* 0x000fd000000006ff */
[----:B------:R-:W2:Y:S02]  /*3360*/  SYNCS.PHASECHK.TRANS64 P0, [UR4+0xb0], R2 ;  /* 0x0000b002ff0075a7 */ /* 0x000ea40008001004 */
[----:B--2---:R-:W-:Y:S05]  /*3370*/  @P0 BRA `(.L_x_58) ;  /* 0x0000000000080947 */ /* 0x004fea0003800000 */
[----:B------:R-:W2:Y:S02]  /*3380*/  SYNCS.PHASECHK.TRANS64.TRYWAIT P0, [UR4+0xb0], R2 ;  /* 0x0000b002ff0075a7 */ /* 0x000ea40008001104 */
[----:B--2---:R-:W-:Y:S05]  /*3390*/  @!P0 BRA `(.L_x_59) ;  /* 0x0000004c00588947 */ /* 0x004fea0003800000 */
.L_x_58:
[----:B------:R-:W-:-:S04]  /*33a0*/  UIADD3 UR7, UPT, UPT, UR5, 0x1, URZ ;  /* 0x0000000105077890 */ /* 0x000fc8000fffe0ff */
[----:B------:R-:W-:-:S04]  /*33b0*/  UISETP.NE.AND UP0, UPT, UR7, 0x2, UPT ;  /* 0x000000020700788c */ /* 0x000fc8000bf05270 */
[----:B------:R-:W-:Y:S02]  /*33c0*/  USEL UR8, URZ, 0x1, UP0 ;  /* 0x00000001ff087887 */ /* 0x000fe40008000000 */
[----:B------:R-:W-:-:S04]  /*33d0*/  USEL UR7, UR7, URZ, UP0 ;  /* 0x000000ff07077287 */ /* 0x000fc80008000000 */
[----:B------:R-:W-:Y:S01]  /*33e0*/  ULEA UR7, UR7, UR6, 0x3 ;  /* 0x0000000607077291 */ /* 0x000fe2000f8e18ff */
[----:B--2---:R-:W-:-:S04]  /*33f0*/  LOP3.LUT R2, R12, UR8, RZ, 0x3c, !PT ;  /* 0x000000080c027c12 */ /* 0x004fc8000f8e3cff */
[----:B------:R-:W-:-:S04]  /*3400*/  SHF.L.U32 R0, R2, 0x1f, RZ ;  /* 0x0000001f02007819 */ /* 0x000fc800000006ff */
[----:B------:R-:W2:Y:S02]  /*3410*/  SYNCS.PHASECHK.TRANS64 P0, [UR7+0xb0], R0 ;  /* 0x0000b000ff0075a7 */ /* 0x000ea40008001007 */
[----:B-12---:R-:W-:Y:S05]  /*3420*/  @P0 EXIT ;  /* 0x000000000000094d */ /* 0x006fea0003800000 */
[----:B------:R-:W-:Y:S02]  /*3430*/  SHF.L.U32 R2, R2, 0x1f, RZ ;  /* 0x0000001f02027819 */ /* 0x000fe400000006ff */
[----:B------:R-:W-:-:S07]  /*3440*/  MOV R0, UR7 ;  /* 0x0000000700007c02 */ /* 0x000fce0008000f00 */
.L_x_60:
[----:B-1----:R1:W2:Y:S02]  /*3450*/  SYNCS.PHASECHK.TRANS64.TRYWAIT P0, [R0+URZ+0xb0], R2 ;  /* 0x0000b002000075a7 */ /* 0x0022a400080011ff */
[----:B--2---:R-:W-:Y:S05]  /*3460*/  @!P0 NANOSLEEP.SYNCS 0x989680 ;  /* 0x009896800000895d */ /* 0x004fea0003900000 */
[----:B------:R-:W2:Y:S02]  /*3470*/  @!P0 SYNCS.PHASECHK.TRANS64 P0, [R0+URZ+0xb0], R2 ;  /* 0x0000b002000085a7 */ /* 0x000ea400080010ff */
[----:B--2---:R-:W-:Y:S05]  /*3480*/  @P0 EXIT ;  /* 0x000000000000094d */ /* 0x004fea0003800000 */
[----:B------:R-:W-:Y:S05]  /*3490*/  BRA `(.L_x_60) ;  /* 0xfffffffc00ec7947 */ /* 0x000fea000383ffff */
.L_x_53:
[----:B------:R-:W-:Y:S05]  /*34a0*/  BRA.U UP5, `(.L_x_61) ;  /* 0x0000001105447547 */ /* 0x000fea000b800000 */
[----:B------:R-:W-:Y:S01]  /*34b0*/  UMOV UR4, 0x40 ;  /* 0x0000004000047882 */ /* 0x000fe20000000000 */
[----:B------:R-:W-:Y:S01]  /*34c0*/  NOP ;  /* 0x0000000000007918 */ /* 0x000fe20000000000 */
[----:B------:R-:W-:Y:S01]  /*34d0*/  ULEA UR5, UR54, UR4, 0x18 ;  /* 0x0000000436057291 */ /* 0x000fe2000f8ec0ff */
[----:B------:R-:W-:Y:S02]  /*34e0*/  UMOV UR6, 0x400 ;  /* 0x0000040000067882 */ /* 0x000fe40000000000 */
[----:B------:R-:W-:-:S06]  /*34f0*/  ULEA UR6, UR54, UR6, 0x18 ;  /* 0x0000000636067291 */ /* 0x000fcc000f8ec0ff */
[----:B------:R-:W2:Y:S02]  /*3500*/  LDS.U8 R0, [UR5+0x1c] ;  /* 0x00001c05ff007984 */ /* 0x000ea40008000000 */
[----:B--2---:R-:W-:-:S13]  /*3510*/  ISETP.NE.AND P0, PT, R0, RZ, PT ;  /* 0x000000ff0000720c */ /* 0x004fda0003f05270 */
[----:B------:R-:W-:Y:S05]  /*3520*/  @P0 BRA `(.L_x_62) ;  /* 0x0000000000580947 */ /* 0x000fea0003800000 */
[----:B------:R-:W-:-:S13]  /*3530*/  ELECT P0, URZ, PT ;  /* 0x0000000000ff782f */ /* 0x000fda0003800000 */
[----:B------:R-:W-:Y:S05]  /*3540*/  @!P0 BRA `(.L_x_63) ;  /* 0x0000000000608947 */ /* 0x000fea0003800000 */
[----:B------:R-:W-:Y:S01]  /*3550*/  UMOV UR4, 0x10 ;  /* 0x0000001000047882 */ /* 0x000fe20000000000 */
[----:B------:R-:W-:Y:S01]  /*3560*/  HFMA2 R0, -RZ, RZ, 0, 5.9604644775390625e-08 ;  /* 0x00000001ff007431 */ /* 0x000fe200000001ff */
[----:B------:R-:W-:-:S03]  /*3570*/  MOV R3, 0xffff ;  /* 0x0000ffff00037802 */ /* 0x000fc60000000f00 */
[----:B------:R-:W-:Y:S04]  /*3580*/  DEPBAR.LE SB2, 0x36 ;  /* 0x0000ad800000791a */ /* 0x000fe80000000000 */
[----:B------:R-:W2:Y:S02]  /*3590*/  UTCATOMSWS.FIND_AND_SET.ALIGN UP0, UR4, UR4 ;  /* 0x00000004000475e3 */ /* 0x000ea40008000800 */
[----:B--2---:R-:W-:Y:S01]  /*35a0*/  MOV R4, UR4 ;  /* 0x0000000400047c02 */ /* 0x004fe20008000f00 */
[----:B------:R-:W-:Y:S06]  /*35b0*/  BRA.U UP0, `(.L_x_64) ;  /* 0x0000000100187547 */ /* 0x000fec000b800000 */
.L_x_65:
[----:B------:R-:W-:Y:S05]  /*35c0*/  NANOSLEEP 0x64 ;  /* 0x000000640000795d */ /* 0x000fea0003800000 */
[----:B------:R-:W-:-:S05]  /*35d0*/  UMOV UR4, 0x10 ;  /* 0x0000001000047882 */ /* 0x000fca0000000000 */
[----:B------:R-:W-:Y:S04]  /*35e0*/  DEPBAR.LE SB2, 0x36 ;  /* 0x0000ad800000791a */ /* 0x000fe80000000000 */
[----:B------:R-:W2:Y:S02]  /*35f0*/  UTCATOMSWS.FIND_AND_SET.ALIGN UP0, UR4, UR4 ;  /* 0x00000004000475e3 */ /* 0x000ea40008000800 */
[----:B--2---:R-:W-:Y:S01]  /*3600*/  MOV R4, UR4 ;  /* 0x0000000400047c02 */ /* 0x004fe20008000f00 */
[----:B------:R-:W-:Y:S05]  /*3610*/  BRA.U !UP0, `(.L_x_65) ;  /* 0xfffffffd08e87547 */ /* 0x000fea000b83ffff */
.L_x_64:
[-C--:B------:R-:W-:Y:S02]  /*3620*/  SHF.L.U32 R3, R3, R4.reuse, RZ ;  /* 0x0000000403037219 */ /* 0x080fe400000006ff */
[----:B------:R-:W-:Y:S01]  /*3630*/  SHF.L.U32 R0, R0, R4, RZ ;  /* 0x0000000400007219 */ /* 0x000fe200000006ff */
[----:B------:R-:W-:Y:S02]  /*3640*/  IMAD.SHL.U32 R4, R4, 0x20, RZ ;  /* 0x0000002004047824 */ /* 0x000fe400078e00ff */
[----:B------:R2:W-:Y:S04]  /*3650*/  ATOMS.OR RZ, [UR5+0x14], R3 ;  /* 0x00001403ffff798c */ /* 0x0005e8000b000005 */
[----:B------:R2:W-:Y:S04]  /*3660*/  ATOMS.OR RZ, [UR5+0x18], R0 ;  /* 0x00001800ffff798c */ /* 0x0005e8000b000005 */
[----:B------:R2:W-:Y:S01]  /*3670*/  STS [UR6+0x150], R4 ;  /* 0x00015004ff007988 */ /* 0x0005e20008000806 */
[----:B------:R-:W-:Y:S05]  /*3680*/  BRA `(.L_x_63) ;  /* 0x0000000000107947 */ /* 0x000fea0003800000 */
.L_x_62:
[----:B------:R-:W-:Y:S02]  /*3690*/  MOV R0, 0xffffffff ;  /* 0xffffffff00007802 */ /* 0x000fe40000000f00 */
[----:B------:R-:W-:-:S03]  /*36a0*/  MOV R4, 0x36d0 ;  /* 0x000036d000047802 */ /* 0x000fc60000000f00 */
[----:B------:R2:W-:Y:S04]  /*36b0*/  STS [UR6+0x150], R0 ;  /* 0x00015000ff007988 */ /* 0x0005e80008000806 */
[----:B-12--5:R-:W-:Y:S05]  /*36c0*/  CALL.REL.NOINC `($__internal_1_$__cuda_sm10x_tcgen05_guardrail_trap_phase_invalid_during_alloc) ;  /* 0x0000005000307944 */ /* 0x026fea0003c00000 */
.L_x_63:
[----:B------:R-:W-:Y:S05]  /*36d0*/  WARPSYNC.ALL ;  /* 0x0000000000007948 */ /* 0x000fea0003800000 */
[----:B------:R-:W3:Y:S01]  /*36e0*/  S2UR UR4, SR_CgaCtaId ;  /* 0x00000000000479c3 */ /* 0x000ee20000008800 */
[----:B------:R-:W-:Y:S01]  /*36f0*/  UMOV UR41, 0x400 ;  /* 0x0000040000297882 */ /* 0x000fe20000000000 */
[----:B------:R-:W-:-:S06]  /*3700*/  NOP ;  /* 0x0000000000007918 */ /* 0x000fcc0000000000 */
[----:B------:R-:W-:Y:S06]  /*3710*/  BAR.ARV 0x6, 0xa0 ;  /* 0x0182800000007b1d */ /* 0x000fec0000002000 */
[----:B------:R-:W4:Y:S01]  /*3720*/  LDCU UR6, c[0x0][0x38c] ;  /* 0x00007180ff0677ac */ /* 0x000f220008000800 */
[----:B------:R-:W-:Y:S01]  /*3730*/  LOP3.LUT R2, R2, 0xffff, RZ, 0xc0, !PT ;  /* 0x0000ffff02027812 */ /* 0x000fe200078ec0ff */
[----:B------:R-:W-:Y:S01]  /*3740*/  IMAD.MOV.U32 R11, RZ, RZ, 0x1 ;  /* 0x00000001ff0b7424 */ /* 0x000fe200078e00ff */
[----:B------:R-:W-:Y:S01]  /*3750*/  CS2R R8, SRZ ;  /* 0x0000000000087805 */ /* 0x000fe2000001ff00 */
[----:B------:R-:W1:Y:S01]  /*3760*/  LDCU UR7, c[0x0][0x38c] ;  /* 0x00007180ff0777ac */ /* 0x000e620008000800 */
[----:B------:R-:W-:Y:S01]  /*3770*/  R2UR UR42, R2 ;  /* 0x00000000022a72ca */ /* 0x000fe200000e0000 */
[----:B------:R-:W-:Y:S01]  /*3780*/  IMAD.MOV.U32 R10, RZ, RZ, RZ ;  /* 0x000000ffff0a7224 */ /* 0x000fe200078e00ff */
[----:B------:R-:W-:Y:S01]  /*3790*/  UMOV UR45, URZ ;  /* 0x000000ff002d7c82 */ /* 0x000fe20008000000 */
[----:B------:R-:W-:Y:S01]  /*37a0*/  UMOV UR39, URZ ;  /* 0x000000ff00277c82 */ /* 0x000fe20008000000 */
[----:B---3--:R-:W-:Y:S01]  /*37b0*/  ULEA UR41, UR4, UR41, 0x18 ;  /* 0x0000002904297291 */ /* 0x008fe2000f8ec0ff */
[----:B------:R-:W-:Y:S01]  /*37c0*/  UMOV UR62, 0x0 ;  /* 0x00000000003e7882 */ /* 0x000fe20000000000 */
[----:B------:R-:W-:-:S02]  /*37d0*/  UMOV UR63, 0x4100010 ;  /* 0x04100010003f7882 */ /* 0x000fc40000000000 */
[----:B------:R-:W-:Y:S02]  /*37e0*/  UIADD3 UR5, UPT, UPT, UR41, 0x3400, URZ ;  /* 0x0000340029057890 */ /* 0x000fe4000fffe0ff */
[----:B------:R-:W-:Y:S02]  /*37f0*/  UIADD3 UR4, UPT, UPT, UR41, 0x1b400, URZ ;  /* 0x0001b40029047890 */ /* 0x000fe4000fffe0ff */
[----:B----4-:R-:W-:Y:S01]  /*3800*/  UIADD3 UR6, UPT, UPT, UR6, 0x7f, URZ ;  /* 0x0000007f06067890 */ /* 0x010fe2000fffe0ff */
[----:B--2---:R-:W2:Y:S01]  /*3810*/  LDS R0, [UR41+0x150] ;  /* 0x00015029ff007984 */ /* 0x004ea20008000800 */
[----:B------:R-:W-:Y:S02]  /*3820*/  USHF.R.U32.HI UR5, URZ, 0x4, UR5 ;  /* 0x00000004ff057899 */ /* 0x000fe40008011605 */
[----:B------:R-:W-:Y:S02]  /*3830*/  USHF.R.S32.HI UR47, URZ, 0x1f, UR6 ;  /* 0x0000001fff2f7899 */ /* 0x000fe40008011406 */
[----:B------:R-:W-:-:S02]  /*3840*/  USHF.R.U32.HI UR4, URZ, 0x4, UR4 ;  /* 0x00000004ff047899 */ /* 0x000fc40008011604 */
[----:B------:R-:W-:Y:S02]  /*3850*/  ULEA.HI UR47, UR47, UR6, URZ, 0x7 ;  /* 0x000000062f2f7291 */ /* 0x000fe4000f8f38ff */
[----:B------:R-:W-:Y:S02]  /*3860*/  ULOP3.LUT UR5, UR5, 0x3fff, URZ, 0xc0, !UPT ;  /* 0x00003fff05057892 */ /* 0x000fe4000f8ec0ff */
[----:B------:R-:W-:Y:S02]  /*3870*/  USHF.R.S32.HI UR47, URZ, 0x7, UR47 ;  /* 0x00000007ff2f7899 */ /* 0x000fe4000801142f */
[----:B------:R-:W-:Y:S02]  /*3880*/  ULOP3.LUT UR4, UR4, 0x3fff, URZ, 0xc0, !UPT ;  /* 0x00003fff04047892 */ /* 0x000fe4000f8ec0ff */
[----:B------:R-:W-:Y:S01]  /*3890*/  UISETP.LT.AND UP0, UPT, UR47, 0x1, UPT ;  /* 0x000000012f00788c */ /* 0x000fe2000bf01270 */
[----:B------:R-:W-:Y:S01]  /*38a0*/  UMOV UR60, 0x0 ;  /* 0x00000000003c7882 */ /* 0x000fe20000000000 */
[----:B------:R-:W-:-:S02]  /*38b0*/  UMOV UR61, 0x4100010 ;  /* 0x04100010003d7882 */ /* 0x000fc40000000000 */
[----:B------:R-:W-:Y:S01]  /*38c0*/  USEL UR64, UR47, 0x1, !UP0 ;  /* 0x000000012f407887 */ /* 0x000fe2000c000000 */
[----:B------:R-:W-:Y:S01]  /*38d0*/  UMOV UR58, 0x0 ;  /* 0x00000000003a7882 */ /* 0x000fe20000000000 */
[----:B------:R-:W-:Y:S01]  /*38e0*/  UMOV UR59, 0x4100010 ;  /* 0x04100010003b7882 */ /* 0x000fe20000000000 */
[----:B------:R-:W-:Y:S01]  /*38f0*/  UMOV UR56, 0x0 ;  /* 0x0000000000387882 */ /* 0x000fe20000000000 */
[----:B------:R-:W-:Y:S01]  /*3900*/  UMOV UR57, 0x4100010 ;  /* 0x0410001000397882 */ /* 0x000fe20000000000 */
[----:B------:R-:W-:Y:S01]  /*3910*/  UMOV UR54, 0x0 ;  /* 0x0000000000367882 */ /* 0x000fe20000000000 */
[----:B------:R-:W-:Y:S01]  /*3920*/  UMOV UR55, 0x4100010 ;  /* 0x0410001000377882 */ /* 0x000fe20000000000 */
[----:B------:R-:W-:Y:S01]  /*3930*/  UMOV UR52, 0x0 ;  /* 0x0000000000347882 */ /* 0x000fe20000000000 */
[----:B------:R-:W-:Y:S01]  /*3940*/  UMOV UR53, 0x4100010 ;  /* 0x0410001000357882 */ /* 0x000fe20000000000 */
[----:B------:R-:W-:Y:S02]  /*3950*/  ULOP3.LUT UR43, UR5, 0x10000, URZ, 0xfc, !UPT ;  /* 0x00010000052b7892 */ /* 0x000fe4000f8efcff */
[----:B------:R-:W-:-:S02]  /*3960*/  ULOP3.LUT UR44, UR4, 0x10000, URZ, 0xfc, !UPT ;  /* 0x00010000042c7892 */ /* 0x000fc4000f8efcff */
[----:B------:R-:W-:Y:S02]  /*3970*/  UIADD3 UR64, UPT, UPT, -UR64, URZ, URZ ;  /* 0x000000ff40407290 */ /* 0x000fe4000fffe1ff */
[----:B-1----:R-:W-:Y:S01]  /*3980*/  UISETP.GE.AND UP4, UPT, UR7, 0x1, UPT ;  /* 0x000000010700788c */ /* 0x002fe2000bf86270 */
[----:B------:R-:W-:Y:S01]  /*3990*/  UMOV UR50, 0x0 ;  /* 0x0000000000327882 */ /* 0x000fe20000000000 */
[----:B------:R-:W-:Y:S01]  /*39a0*/  UMOV UR51, 0x4100010 ;  /* 0x0410001000337882 */ /* 0x000fe20000000000 */
[----:B------:R-:W-:Y:S01]  /*39b0*/  UMOV UR48, 0x0 ;  /* 0x0000000000307882 */ /* 0x000fe20000000000 */
[----:B--2---:R-:W-:Y:S01]  /*39c0*/  R2UR UR65, R0 ;  /* 0x00000000004172ca */ /* 0x004fe200000e0000 */
[----:B------:R-:W-:-:S14]  /*39d0*/  UMOV UR49, 0x4100010 ;  /* 0x0410001000317882 */ /* 0x000fdc0000000000 */
.L_x_72:
[----:B------:R-:W-:Y:S02]  /*39e0*/  LEA R0, R10, UR41, 0x3 ;  /* 0x000000290a007c11 */ /* 0x000fe4000f8e18ff */
[----:B------:R-:W-:Y:S02]  /*39f0*/  SHF.L.U32 R2, R9, 0x1f, RZ ;  /* 0x0000001f09027819 */ /* 0x000fe400000006ff */
[----:B------:R-:W-:Y:S01]  /*3a00*/  PLOP3.LUT P0, PT, PT, PT, UP4, 0x80, 0x8 ;  /* 0x000000000008781c */ /* 0x000fe20003f0f048 */
[----:B------:R-:W-:Y:S01]  /*3a10*/  VIADD R3, R0, 0xb0 ;  /* 0x000000b000037836 */ /* 0x000fe20000000000 */
[----:B-1----:R-:W1:Y:S02]  /*3a20*/  SYNCS.PHASECHK.TRANS64.TRYWAIT P1, [R0+URZ+0xa0], R2 ;  /* 0x0000a002000075a7 */ /* 0x002e6400080211ff */
[----:B-1-3--:R-:W-:Y:S09]  /*3a30*/  @!P1 BRA `(.L_x_66) ;  /* 0x0000004400c89947 */ /* 0x00aff20003800000 */
.L_x_147:
[----:B------:R-:W-:Y:S01]  /*3a40*/  LEA R4, R10, UR41, 0x4 ;  /* 0x000000290a047c11 */ /* 0x000fe2000f8e20ff */
[----:B------:R-:W-:Y:S01]  /*3a50*/  @UP4 ULEA UR4, UR39, UR41, 0x3 ;  /* 0x0000002927044291 */ /* 0x000fe2000f8e18ff */
[----:B------:R-:W-:Y:S01]  /*3a60*/  PLOP3.LUT P2, PT, PT, PT, PT, 0x80, 0x8 ;  /* 0x000000000008781c */ /* 0x000fe20003f4f070 */
[----:B------:R-:W-:Y:S01]  /*3a70*/  ULEA UR46, UR45, UR41, 0x3 ;  /* 0x000000292d2e7291 */ /* 0x000fe2000f8e18ff */
[----:B------:R-:W-:Y:S02]  /*3a80*/  PRMT R3, RZ, 0x654, R3 ;  /* 0x00000654ff037816 */ /* 0x000fe40000000003 */
[----:B------:R-:W2:Y:S01]  /*3a90*/  LDS.128 R4, [R4+0x130] ;  /* 0x0001300004047984 */ /* 0x000ea20000000c00 */
[----:B-1----:R-:W-:Y:S02]  /*3aa0*/  @P0 SHF.L.U32 R2, R8, 0x1f, RZ ;  /* 0x0000001f08020819 */ /* 0x002fe400000006ff */
[----:B------:R-:W-:Y:S01]  /*3ab0*/  SHF.L.U32 R0, R11, 0x1f, RZ ;  /* 0x0000001f0b007819 */ /* 0x000fe200000006ff */
[----:B------:R-:W-:Y:S01]  /*3ac0*/  @!PT LDS RZ, [RZ] ;  /* 0x00000000fffff984 */ /* 0x000fe20000000800 */
[----:B------:R-:W-:Y:S01]  /*3ad0*/  @!PT LDS RZ, [RZ] ;  /* 0x00000000fffff984 */ /* 0x000fe20000000800 */
[----:B------:R-:W-:Y:S01]  /*3ae0*/  @!PT LDS RZ, [RZ] ;  /* 0x00000000fffff984 */ /* 0x000fe20000000800 */
[----:B------:R-:W-:Y:S01]  /*3af0*/  @!PT LDS RZ, [RZ] ;  /* 0x00000000fffff984 */ /* 0x000fe20000000800 */
[----:B------:R1:W-:Y:S06]  /*3b00*/  MEMBAR.ALL.CTA ;  /* 0x0000000000007992 */ /* 0x0003ec0000008000 */
[----:B-1----:R-:W1:Y:S02]  /*3b10*/  FENCE.VIEW.ASYNC.S ;  /* 0x00000000000073c6 */ /* 0x002e640000000000 */
[----:B-1----:R1:W-:Y:S01]  /*3b20*/  SYNCS.ARRIVE.TRANS64.RED.A1T0 RZ, [R3+URZ], RZ ;  /* 0x000000ff03ff79a7 */ /* 0x0023e200081004ff */
[----:B------:R1:W3:Y:S01]  /*3b30*/  @P0 SYNCS.PHASECHK.TRANS64.TRYWAIT P2, [UR4], R2 ;  /* 0x00000002ff0005a7 */ /* 0x0002e20008041104 */
[----:B------:R-:W-:Y:S01]  /*3b40*/  ULEA.HI UR4, UR45, UR45, URZ, 0x1 ;  /* 0x0000002d2d047291 */ /* 0x000fe2000f8f08ff */
[----:B--2---:R-:W-:-:S03]  /*3b50*/  LOP3.LUT P1, RZ, R6, 0x1, RZ, 0xc0, !PT ;  /* 0x0000000106ff7812 */ /* 0x004fc6000782c0ff */
[----:B------:R-:W-:Y:S02]  /*3b60*/  USHF.L.U32 UR5, UR4, 0x5, URZ ;  /* 0x0000000504057899 */ /* 0x000fe400080006ff */
[----:B------:R-:W-:Y:S02]  /*3b70*/  ULOP3.LUT UR36, UR4, 0xffe, URZ, 0xc0, !UPT ;  /* 0x00000ffe04247892 */ /* 0x000fe4000f8ec0ff */
[----:B------:R-:W-:Y:S02]  /*3b80*/  ULOP3.LUT UR4, UR5, 0xffffffc0, URZ, 0xc0, !UPT ;  /* 0xffffffc005047892 */ /* 0x000fe4000f8ec0ff */
[----:B------:R-:W-:Y:S02]  /*3b90*/  UIADD3 UR36, UPT, UPT, -UR36, UR45, URZ ;  /* 0x0000002d24247290 */ /* 0x000fe4000fffe1ff */
[----:B------:R-:W-:Y:S01]  /*3ba0*/  UIADD3 UR4, UPT, UPT, UR65, UR4, URZ ;  /* 0x0000000441047290 */ /* 0x000fe2000fffe0ff */
[----:B------:R-:W2:Y:S03]  /*3bb0*/  SYNCS.PHASECHK.TRANS64.TRYWAIT P0, [UR46+0xe0], R0 ;  /* 0x0000e000ff0075a7 */ /* 0x000ea6000800112e */
[----:B------:R-:W-:Y:S01]  /*3bc0*/  ULEA UR36, UR36, UR4, 0x14 ;  /* 0x0000000424247291 */ /* 0x000fe2000f8ea0ff */
[----:B-123--:R-:W-:Y:S11]  /*3bd0*/  @!P0 BRA `(.L_x_67) ;  /* 0x0000004400748947 */ /* 0x00eff60003800000 */
.L_x_149:
[----:B------:R-:W-:Y:S01]  /*3be0*/  IADD3 R10, PT, PT, R10, 0x1, RZ ;  /* 0x000000010a0a7810 */ /* 0x000fe20007ffe0ff */
[----:B------:R-:W-:Y:S06]  /*3bf0*/  BRA.U !UP4, `(.L_x_68) ;  /* 0x000000050c107547 */ /* 0x000fec000b800000 */
[----:B------:R-:W-:Y:S01]  /*3c00*/  UPLOP3.LUT UP2, UPT, UPT, UPT, UPT, 0x40, 0x4 ;  /* 0x000000000004789c */ /* 0x000fe20003f4e870 */
[----:B------:R-:W-:Y:S01]  /*3c10*/  UMOV UR38, UR64 ;  /* 0x0000004000267c82 */ /* 0x000fe20008000000 */
[----:B------:R-:W-:Y:S01]  /*3c20*/  UMOV UR37, UR47 ;  /* 0x0000002f00257c82 */ /* 0x000fe20008000000 */
[----:B------:R-:W-:-:S08]  /*3c30*/  UMOV UR5, UR39 ;  /* 0x0000002700057c82 */ /* 0x000fd00008000000 */
.L_x_71:
[----:B------:R-:W-:Y:S02]  /*3c40*/  UIADD3 UR38, UPT, UPT, UR38, 0x1, URZ ;  /* 0x0000000126267890 */ /* 0x000fe4000fffe0ff */
[----:B------:R-:W-:Y:S02]  /*3c50*/  ULEA UR7, UR5, UR41, 0x3 ;  /* 0x0000002905077291 */ /* 0x000fe4000f8e18ff */
[----:B------:R-:W-:Y:S01]  /*3c60*/  UISETP.NE.AND UP3, UPT, UR38, URZ, UPT ;  /* 0x000000ff2600728c */ /* 0x000fe2000bf65270 */
[----:B--23--:R-:W-:Y:S10]  /*3c70*/  @P2 BRA `(.L_x_69) ;  /* 0x00000000000c2947 */ /* 0x00cff40003800000 */
[----:B-1----:R-:W-:Y:S04]  /*3c80*/  SHF.L.U32 R2, R8, 0x1f, RZ ;  /* 0x0000001f08027819 */ /* 0x002fe800000006ff */
[----:B------:R-:W1:Y:S02]  /*3c90*/  SYNCS.PHASECHK.TRANS64.TRYWAIT P0, [UR7], R2 ;  /* 0x00000002ff0075a7 */ /* 0x000e640008001107 */
[----:B-1----:R-:W-:Y:S05]  /*3ca0*/  @!P0 BRA `(.L_x_70) ;  /* 0x0000004400588947 */ /* 0x002fea0003800000 */
.L_x_69:
[----:B------:R-:W-:Y:S01]  /*3cb0*/  UISETP.NE.AND UP0, UPT, UR37, 0x1, UPT ;  /* 0x000000012500788c */ /* 0x000fe2000bf05270 */
[----:B------:R-:W-:Y:S01]  /*3cc0*/  PLOP3.LUT P2, PT, PT, PT, PT, 0x80, 0x8 ;  /* 0x000000000008781c */ /* 0x000fe20003f4f070 */
[----:B------:R-:W-:Y:S02]  /*3cd0*/  UIADD3 UR4, UPT, UPT, UR5, 0x1, URZ ;  /* 0x0000000105047890 */ /* 0x000fe4000fffe0ff */
[----:B------:R-:W-:Y:S02]  /*3ce0*/  UIADD3 UR40, UPT, UPT, UR7, 0x30, URZ ;  /* 0x0000003007287890 */ /* 0x000fe4000fffe0ff */
[----:B------:R-:W-:Y:S01]  /*3cf0*/  UISETP.NE.AND UP1, UPT, UR4, 0x6, UPT ;  /* 0x000000060400788c */ /* 0x000fe2000bf25270 */
[----:B------:R-:W-:Y:S01]  /*3d00*/  PLOP3.LUT P0, PT, PT, PT, UP0, 0x80, 0x8 ;  /* 0x000000000008781c */ /* 0x000fe20003f0f008 */
[----:B------:R-:W-:Y:S02]  /*3d10*/  UIADD3 UR37, UPT, UPT, UR37, -0x1, URZ ;  /* 0xffffffff25257890 */ /* 0x000fe4000fffe0ff */
[----:B------:R-:W-:Y:S02]  /*3d20*/  USEL UR6, URZ, 0x1, UP1 ;  /* 0x00000001ff067887 */ /* 0x000fe40008800000 */
[----:B------:R-:W-:Y:S01]  /*3d30*/  USEL UR39, UR4, URZ, UP1 ;  /* 0x000000ff04277287 */ /* 0x000fe20008800000 */
[----:B------:R-:W-:Y:S01]  /*3d40*/  UMOV UR7, 0x40004040 ;  /* 0x4000404000077882 */ /* 0x000fe20000000000 */
[----:B------:R-:W-:Y:S02]  /*3d50*/  UMOV UR35, 0x40004040 ;  /* 0x4000404000237882 */ /* 0x000fe40000000000 */
[----:B------:R-:W-:Y:S01]  /*3d60*/  @UP0 ULEA UR4, UR39, UR41, 0x3 ;  /* 0x0000002927040291 */ /* 0x000fe2000f8e18ff */
[----:B------:R-:W-:Y:S01]  /*3d70*/  LOP3.LUT R8, R8, UR6, RZ, 0x3c, !PT ;  /* 0x0000000608087c12 */ /* 0x000fe2000f8e3cff */
[----:B------:R-:W-:Y:S01]  /*3d80*/  ULEA UR6, UR5, UR44, 0xa ;  /* 0x0000002c05067291 */ /* 0x000fe2000f8e50ff */
[----:B------:R-:W-:Y:S02]  /*3d90*/  UMOV UR33, 0x40004040 ;  /* 0x4000404000217882 */ /* 0x000fe40000000000 */
[----:B-1----:R-:W-:Y:S01]  /*3da0*/  @P0 SHF.L.U32 R0, R8, 0x1f, RZ ;  /* 0x0000001f08000819 */ /* 0x002fe200000006ff */
[----:B------:R-:W-:Y:S02]  /*3db0*/  UIADD3 UR34, UPT, UPT, UR6, 0x2, URZ ;  /* 0x0000000206227890 */ /* 0x000fe4000fffe0ff */
[----:B------:R-:W-:Y:S01]  /*3dc0*/  UIADD3 UR30, UPT, UPT, UR6, 0x4, URZ ;  /* 0x00000004061e7890 */ /* 0x000fe2000fffe0ff */
[----:B------:R2:W3:Y:S01]  /*3dd0*/  @P0 SYNCS.PHASECHK.TRANS64.TRYWAIT P2, [UR4], R0 ;  /* 0x00000000ff0005a7 */ /* 0x0004e20008041104 */
[----:B------:R-:W-:Y:S02]  /*3de0*/  ULEA UR4, UR5, UR43, 0xa ;  /* 0x0000002b05047291 */ /* 0x000fe4000f8e50ff */
[----:B------:R-:W-:Y:S02]  /*3df0*/  UIADD3 UR26, UPT, UPT, UR6, 0x6, URZ ;  /* 0x00000006061a7890 */ /* 0x000fe4000fffe0ff */
        /* <DEDUP_REMOVED lines=10> */
[----:B------:R-:W-:Y:S01]  /*3ea0*/  UIADD3 UR8, UPT, UPT, UR4, 0x206, URZ ;  /* 0x0000020604087890 */ /* 0x000fe2000fffe0ff */
[----:B------:R-:W-:Y:S01]  /*3eb0*/  UMOV UR5, 0x40004040 ;  /* 0x4000404000057882 */ /* 0x000fe20000000000 */
[----:B------:R-:W-:Y:S01]  /*3ec0*/  UMOV UR31, 0x40004040 ;  /* 0x40004040001f7882 */ /* 0x000fe20000000000 */
[----:B------:R1:W-:Y:S01]  /*3ed0*/  UTCHMMA gdesc[UR4], gdesc[UR6], tmem[UR36], tmem[UR62], idesc[UR63], UP2 ;  /* 0x00ff3e06040075ea */ /* 0x0003e20009000024 */
[----:B------:R-:W-:Y:S01]  /*3ee0*/  UPLOP3.LUT UP2, UPT, UPT, UPT, UPT, 0x80, 0x8 ;  /* 0x000000000008789c */ /* 0x000fe20003f4f070 */
[----:B------:R2:W-:Y:S01]  /*3ef0*/  UTCHMMA gdesc[UR32], gdesc[UR34], tmem[UR36], tmem[UR60], idesc[UR61], UPT ;  /* 0x00ff3c22200075ea */ /* 0x0005e2000b800024 */
[----:B------:R-:W-:Y:S01]  /*3f00*/  UMOV UR29, 0x40004040 ;  /* 0x40004040001d7882 */ /* 0x000fe20000000000 */
[----:B------:R-:W-:Y:S01]  /*3f10*/  UMOV UR27, 0x40004040 ;  /* 0x40004040001b7882 */ /* 0x000fe20000000000 */
        /* <DEDUP_REMOVED lines=12> */
[----:B------:R-:W-:Y:S01]  /*3fe0*/  UMOV UR9, 0x40004040 ;  /* 0x4000404000097882 */ /* 0x000fe20000000000 */
[----:B------:R2:W-:Y:S01]  /*3ff0*/  UTCHMMA gdesc[UR12], gdesc[UR14], tmem[UR36], tmem[UR50], idesc[UR51], UPT ;  /* 0x00ff320e0c0075ea */ /* 0x0005e2000b800024 */
[----:B------:R2:W-:Y:S01]  /*4000*/  UTCHMMA gdesc[UR8], gdesc[UR10], tmem[UR36], tmem[UR48], idesc[UR49], UPT ;  /* 0x00ff300a080075ea */ /* 0x0005e2000b800024 */
[----:B------:R2:W-:Y:S01]  /*4010*/  UTCBAR.MULTICAST [UR40], URZ, UR42 ;  /* 0x000000ff280073e9 */ /* 0x0005e2000800082a */
[----:B-1----:R-:W-:Y:S01]  /*4020*/  UMOV UR5, UR39 ;  /* 0x0000002700057c82 */ /* 0x002fe20008000000 */
[----:B------:R-:W-:Y:S05]  /*4030*/  BRA.U UP3, `(.L_x_71) ;  /* 0xfffffffd03007547 */ /* 0x000fea000b83ffff */
.L_x_68:
[----:B------:R-:W-:Y:S01]  /*4040*/  UIADD3 UR4, UPT, UPT, UR45, 0x1, URZ ;  /* 0x000000012d047890 */ /* 0x000fe2000fffe0ff */
[C---:B------:R-:W-:Y:S01]  /*4050*/  ISETP.NE.AND P0, PT, R10.reuse, 0x2, PT ;  /* 0x000000020a00780c */ /* 0x040fe20003f05270 */
[----:B------:R-:W-:Y:S02]  /*4060*/  UIADD3 UR5, UPT, UPT, UR46, 0xc0, URZ ;  /* 0x000000c02e057890 */ /* 0x000fe4000fffe0ff */
[----:B------:R-:W-:Y:S01]  /*4070*/  UISETP.NE.AND UP0, UPT, UR4, 0x4, UPT ;  /* 0x000000040400788c */ /* 0x000fe2000bf05270 */
[----:B-12---:R-:W-:Y:S02]  /*4080*/  SEL R0, RZ, 0x1, P0 ;  /* 0x00000001ff007807 */ /* 0x006fe40000000000 */
[----:B------:R-:W-:Y:S01]  /*4090*/  SEL R10, R10, RZ, P0 ;  /* 0x000000ff0a0a7207 */ /* 0x000fe20000000000 */
[----:B------:R-:W-:Y:S01]  /*40a0*/  USEL UR6, URZ, 0x1, UP0 ;  /* 0x00000001ff067887 */ /* 0x000fe20008000000 */
[----:B------:R-:W-:Y:S01]  /*40b0*/  LOP3.LUT R9, R9, R0, RZ, 0x3c, !PT ;  /* 0x0000000009097212 */ /* 0x000fe200078e3cff */
[----:B------:R-:W-:Y:S01]  /*40c0*/  USEL UR45, UR4, URZ, UP0 ;  /* 0x000000ff042d7287 */ /* 0x000fe20008000000 */
[----:B------:R1:W-:Y:S03]  /*40d0*/  UTCBAR [UR5], URZ ;  /* 0x000000ff050073e9 */ /* 0x0003e600080000ff */
[----:B------:R-:W-:Y:S01]  /*40e0*/  LOP3.LUT R11, R11, UR6, RZ, 0x3c, !PT ;  /* 0x000000060b0b7c12 */ /* 0x000fe2000f8e3cff */
[----:B------:R-:W-:Y:S07]  /*40f0*/  @P1 BRA `(.L_x_72) ;  /* 0xfffffff800381947 */ /* 0x000fee000383ffff */
[----:B------:R-:W2:Y:S01]  /*4100*/  S2UR UR8, SR_CgaCtaId ;  /* 0x00000000000879c3 */ /* 0x000ea20000008800 */
[----:B------:R-:W-:Y:S01]  /*4110*/  ELECT P0, URZ, PT ;  /* 0x0000000000ff782f */ /* 0x000fe20003800000 */
[----:B------:R-:W-:Y:S01]  /*4120*/  IMAD.MOV.U32 R0, RZ, RZ, 0x1 ;  /* 0x00000001ff007424 */ /* 0x000fe200078e00ff */
[----:B------:R-:W-:Y:S01]  /*4130*/  UIADD3 UR41, UPT, UPT, UR41, 0xe0, URZ ;  /* 0x000000e029297890 */ /* 0x000fe2000fffe0ff */
[----:B------:R-:W-:Y:S01]  /*4140*/  SHF.L.U32 R2, R11, 0x1f, RZ ;  /* 0x0000001f0b027819 */ /* 0x000fe200000006ff */
[----:B------:R-:W-:-:S03]  /*4150*/  UMOV UR4, 0x40 ;  /* 0x0000004000047882 */ /* 0x000fc60000000000 */
[----:B------:R-:W-:Y:S01]  /*4160*/  UVIRTCOUNT.DEALLOC.SMPOOL 0x80 ;  /* 0x000000800000784c */ /* 0x000fe20000000000 */
[----:B--2---:R-:W-:Y:S02]  /*4170*/  ULEA UR8, UR8, UR4, 0x18 ;  /* 0x0000000408087291 */ /* 0x004fe4000f8ec0ff */
[----:B------:R-:W-:-:S07]  /*4180*/  ULEA UR4, UR45, UR41, 0x3 ;  /* 0x000000292d047291 */ /* 0x000fce000f8e18ff */
[----:B------:R2:W-:Y:S02]  /*4190*/  @P0 STS.U8 [UR8+0x1c], R0 ;  /* 0x00001c00ff000988 */ /* 0x0005e40008000008 */
[----:B------:R-:W4:Y:S02]  /*41a0*/  SYNCS.PHASECHK.TRANS64.TRYWAIT P0, [UR4], R2 ;  /* 0x00000002ff0075a7 */ /* 0x000f240008001104 */
[----:B--2-4-:R-:W-:Y:S05]  /*41b0*/  @!P0 BRA `(.L_x_73) ;  /* 0x00000040002c8947 */ /* 0x014fea0003800000 */
.L_x_152:
[----:B------:R-:W-:-:S04]  /*41c0*/  UIADD3 UR4, UPT, UPT, UR45, 0x1, URZ ;  /* 0x000000012d047890 */ /* 0x000fc8000fffe0ff */
[----:B------:R-:W-:-:S04]  /*41d0*/  UISETP.NE.AND UP0, UPT, UR4, 0x4, UPT ;  /* 0x000000040400788c */ /* 0x000fc8000bf05270 */
[----:B------:R-:W-:Y:S02]  /*41e0*/  USEL UR6, URZ, 0x1, UP0 ;  /* 0x00000001ff067887 */ /* 0x000fe40008000000 */
[----:B------:R-:W-:-:S04]  /*41f0*/  USEL UR4, UR4, URZ, UP0 ;  /* 0x000000ff04047287 */ /* 0x000fc80008000000 */
[----:B-1----:R-:W-:Y:S01]  /*4200*/  ULEA UR5, UR4, UR41, 0x3 ;  /* 0x0000002904057291 */ /* 0x002fe2000f8e18ff */
[----:B--2---:R-:W-:-:S04]  /*4210*/  LOP3.LUT R2, R11, UR6, RZ, 0x3c, !PT ;  /* 0x000000060b027c12 */ /* 0x004fc8000f8e3cff */
[----:B------:R-:W-:-:S04]  /*4220*/  SHF.L.U32 R3, R2, 0x1f, RZ ;  /* 0x0000001f02037819 */ /* 0x000fc800000006ff */
[----:B------:R-:W1:Y:S02]  /*4230*/  SYNCS.PHASECHK.TRANS64.TRYWAIT P0, [UR5], R3 ;  /* 0x00000003ff0075a7 */ /* 0x000e640008001105 */
[----:B-1----:R-:W-:Y:S05]  /*4240*/  @!P0 BRA `(.L_x_74) ;  /* 0x0000004000208947 */ /* 0x002fea0003800000 */
.L_x_154:
        /* <DEDUP_REMOVED lines=9> */
.L_x_156:
[----:B------:R-:W-:-:S04]  /*42e0*/  UIADD3 UR4, UPT, UPT, UR4, 0x1, URZ ;  /* 0x0000000104047890 */ /* 0x000fc8000fffe0ff */
[----:B------:R-:W-:-:S04]  /*42f0*/  UISETP.NE.AND UP0, UPT, UR4, 0x4, UPT ;  /* 0x000000040400788c */ /* 0x000fc8000bf05270 */
[----:B------:R-:W-:Y:S02]  /*4300*/  USEL UR5, URZ, 0x1, UP0 ;  /* 0x00000001ff057887 */ /* 0x000fe40008000000 */
[----:B------:R-:W-:-:S04]  /*4310*/  USEL UR4, UR4, URZ, UP0 ;  /* 0x000000ff04047287 */ /* 0x000fc80008000000 */
[----:B------:R-:W-:Y:S01]  /*4320*/  ULEA UR4, UR4, UR41, 0x3 ;  /* 0x0000002904047291 */ /* 0x000fe2000f8e18ff */
[----:B------:R-:W-:-:S04]  /*4330*/  LOP3.LUT R2, R2, UR5, RZ, 0x3c, !PT ;  /* 0x0000000502027c12 */ /* 0x000fc8000f8e3cff */
[----:B------:R-:W-:-:S04]  /*4340*/  SHF.L.U32 R2, R2, 0x1f, RZ ;  /* 0x0000001f02027819 */ /* 0x000fc800000006ff */
[----:B------:R-:W2:Y:S02]  /*4350*/  SYNCS.PHASECHK.TRANS64.TRYWAIT P0, [UR4], R2 ;  /* 0x00000002ff0075a7 */ /* 0x000ea40008001104 */
[----:B--2---:R-:W-:Y:S05]  /*4360*/  @!P0 BRA `(.L_x_76) ;  /* 0x0000004000088947 */ /* 0x004fea0003800000 */
.L_x_158:
[----:B------:R-:W-:Y:S01]  /*4370*/  NOP ;  /* 0x0000000000007918 */ /* 0x000fe20000000000 */
[----:B-1----:R-:W1:Y:S01]  /*4380*/  LDS R0, [UR8+0x14] ;  /* 0x00001408ff007984 */ /* 0x002e620008000800 */
[----:B------:R-:W-:Y:S01]  /*4390*/  ULOP3.LUT UR4, UR65, 0xffff, URZ, 0xc0, !UPT ;  /* 0x0000ffff41047892 */ /* 0x000fe2000f8ec0ff */
[----:B------:R-:W-:Y:S01]  /*43a0*/  UMOV UR5, 0xffff ;  /* 0x0000ffff00057882 */ /* 0x000fe20000000000 */
[----:B------:R-:W-:Y:S02]  /*43b0*/  UMOV UR6, 0x1 ;  /* 0x0000000100067882 */ /* 0x000fe40000000000 */
[----:B------:R-:W-:-:S04]  /*43c0*/  USHF.R.U32.HI UR4, URZ, 0x5, UR4 ;  /* 0x00000005ff047899 */ /* 0x000fc80008011604 */
[----:B------:R-:W-:Y:S02]  /*43d0*/  USHF.L.U32 UR5, UR5, UR4, URZ ;  /* 0x0000000405057299 */ /* 0x000fe400080006ff */
[----:B------:R-:W-:-:S04]  /*43e0*/  USHF.L.U32 UR4, UR6, UR4, URZ ;  /* 0x0000000406047299 */ /* 0x000fc800080006ff */
[----:B-1----:R-:W-:-:S04]  /*43f0*/  LOP3.LUT R0, R0, UR5, RZ, 0xc0, !PT ;  /* 0x0000000500007c12 */ /* 0x002fc8000f8ec0ff */
[----:B------:R-:W-:-:S13]  /*4400*/  ISETP.NE.AND P0, PT, R0, UR5, PT ;  /* 0x0000000500007c0c */ /* 0x000fda000bf05270 */
[----:B------:R-:W-:Y:S05]  /*4410*/  @P0 BRA `(.L_x_77) ;  /* 0x0000000000580947 */ /* 0x000fea0003800000 */
[----:B------:R-:W1:Y:S02]  /*4420*/  LDS R0, [UR8+0x18] ;  /* 0x00001808ff007984 */ /* 0x000e640008000800 */
[----:B-1----:R-:W-:-:S04]  /*4430*/  LOP3.LUT R0, R0, UR4, RZ, 0xc0, !PT ;  /* 0x0000000400007c12 */ /* 0x002fc8000f8ec0ff */
[----:B------:R-:W-:-:S13]  /*4440*/  ISETP.NE.AND P0, PT, R0, UR4, PT ;  /* 0x0000000400007c0c */ /* 0x000fda000bf05270 */
[----:B------:R-:W-:Y:S05]  /*4450*/  @P0 BRA `(.L_x_78) ;  /* 0x00000000003c0947 */ /* 0x000fea0003800000 */
[----:B------:R-:W1:Y:S01]  /*4460*/  S2R R2, SR_LANEID ;  /* 0x0000000000027919 */ /* 0x000e620000000000 */
[----:B------:R-:W-:-:S06]  /*4470*/  ULOP3.LUT UR5, URZ, UR5, URZ, 0x33, !UPT ;  /* 0x00000005ff057292 */ /* 0x000fcc000f8e33ff */
[----:B------:R-:W-:-:S04]  /*4480*/  IMAD.U32 R0, RZ, RZ, UR5 ;  /* 0x00000005ff007e24 */ /* 0x000fc8000f8e00ff */
[----:B------:R2:W4:Y:S02]  /*4490*/  REDUX UR7, R0 ;  /* 0x00000000000773c4 */ /* 0x0005240000000000 */
[----:B------:R1:W-:Y:S01]  /*44a0*/  UTCATOMSWS.AND URZ, UR5 ;  /* 0x0000000500ff79e3 */ /* 0x0003e20008000000 */
[----:B--2---:R-:W-:Y:S01]  /*44b0*/  LOP3.LUT R0, RZ, UR4, RZ, 0x33, !PT ;  /* 0x00000004ff007c12 */ /* 0x004fe2000f8e33ff */
[----:B------:R-:W-:Y:S02]  /*44c0*/  VOTEU.ANY UR4, UPT, PT ;  /* 0x0000000000047886 */ /* 0x000fe400038e0100 */
[----:B------:R-:W-:Y:S02]  /*44d0*/  UFLO.U32 UR4, UR4 ;  /* 0x00000004000472bd */ /* 0x000fe400080e0000 */
[----:B------:R-:W2:Y:S04]  /*44e0*/  REDUX UR6, R0 ;  /* 0x00000000000673c4 */ /* 0x000ea80000000000 */
[----:B-1----:R-:W-:-:S02]  /*44f0*/  ISETP.EQ.U32.AND P0, PT, R2, UR4, PT ;  /* 0x0000000402007c0c */ /* 0x002fc4000bf02070 */
[----:B----4-:R-:W-:-:S11]  /*4500*/  MOV R2, UR7 ;  /* 0x0000000700027c02 */ /* 0x010fd60008000f00 */
[----:B------:R1:W-:Y:S01]  /*4510*/  @P0 ATOMS.AND RZ, [UR8+0x14], R2 ;  /* 0x00001402ffff098c */ /* 0x0003e2000a800008 */
[----:B--2---:R-:W-:-:S05]  /*4520*/  IMAD.U32 R0, RZ, RZ, UR6 ;  /* 0x00000006ff007e24 */ /* 0x004fca000f8e00ff */
[----:B------:R1:W-:Y:S01]  /*4530*/  @P0 ATOMS.AND RZ, [UR8+0x18], R0 ;  /* 0x00001800ffff098c */ /* 0x0003e2000a800008 */
[----:B------:R-:W-:Y:S05]  /*4540*/  BRA `(.L_x_79) ;  /* 0x0000000000147947 */ /* 0x000fea0003800000 */
.L_x_78:
[----:B------:R-:W-:Y:S02]  /*4550*/  MOV R2, 0x4570 ;  /* 0x0000457000027802 */ /* 0x000fe40000000f00 */
[----:B---3-5:R-:W-:Y:S05]  /*4560*/  CALL.REL.NOINC `($__internal_0_$__cuda_sm10x_tcgen05_guardrail_trap_col_being_dealloced_not_returned_by_alloc) ;  /* 0x00000040007c7944 */ /* 0x028fea0003c00000 */
[----:B------:R-:W-:Y:S05]  /*4570*/  BRA `(.L_x_79) ;  /* 0x0000000000087947 */ /* 0x000fea0003800000 */
.L_x_77:
[----:B------:R-:W-:Y:S02]  /*4580*/  MOV R2, 0x45a0 ;  /* 0x000045a000027802 */ /* 0x000fe40000000f00 */
[----:B---3-5:R-:W-:Y:S05]  /*4590*/  CALL.REL.NOINC `($__internal_2_$__cuda_sm10x_tcgen05_guardrail_trap_unallocated_columns_being_dealloced) ;  /* 0x0000004000887944 */ /* 0x028fea0003c00000 */
.L_x_79:
[----:B------:R-:W-:Y:S01]  /*45a0*/  NOP ;  /* 0x0000000000007918 */ /* 0x000fe20000000000 */
[----:B------:R-:W-:Y:S05]  /*45b0*/  EXIT ;  /* 0x000000000000794d */ /* 0x000fea0003800000 */
.L_x_61:
[----:B------:R-:W-:-:S09]  /*45c0*/  UISETP.NE.OR UP0, UPT, UR22, 0x3, !UP4 ;  /* 0x000000031600788c */ /* 0x000fd2000e705670 */
[----:B------:R-:W-:Y:S05]  /*45d0*/  BRA.U UP0, `(.L_x_80) ;  /* 0x0000000d00f07547 */ /* 0x000fea000b800000 */
[----:B------:R-:W2:Y:S01]  /*45e0*/  LDCU UR33, c[0x0][0x370] ;  /* 0x00006e00ff2177ac */ /* 0x000ea20008000800 */
[----:B------:R-:W3:Y:S01]  /*45f0*/  LDC.64 R16, c[0x0][0x348] ;  /* 0x0000d200ff107b82 */ /* 0x000ee20000000a00 */
[----:B------:R-:W-:Y:S02]  /*4600*/  HFMA2 R13, -RZ, RZ, 0, 0 ;  /* 0x00000000ff0d7431 */ /* 0x000fe400000001ff */
[----:B------:R-:W-:Y:S01]  /*4610*/  IMAD.MOV.U32 R15, RZ, RZ, 0x1 ;  /* 0x00000001ff0f7424 */ /* 0x000fe200078e00ff */
[----:B------:R-:W2:Y:S01]  /*4620*/  LDCU.128 UR28, c[0x0][0xb10] ;  /* 0x00016200ff1c77ac */ /* 0x000ea20008000c00 */
[----:B------:R-:W-:Y:S01]  /*4630*/  IMAD.MOV.U32 R14, RZ, RZ, RZ ;  /* 0x000000ffff0e7224 */ /* 0x000fe200078e00ff */
[----:B------:R-:W-:Y:S01]  /*4640*/  MOV R7, 0x1000 ;  /* 0x0000100000077802 */ /* 0x000fe20000000f00 */
[----:B------:R-:W4:Y:S01]  /*4650*/  LDCU UR32, c[0x0][0x374] ;  /* 0x00006e80ff2077ac */ /* 0x000f220008000800 */
[----:B------:R-:W1:Y:S01]  /*4660*/  LDC.64 R2, c[0x0][0x888] ;  /* 0x00022200ff027b82 */ /* 0x000e620000000a00 */
[----:B------:R-:W4:Y:S01]  /*4670*/  LDCU UR15, c[0x0][0xb0c] ;  /* 0x00016180ff0f77ac */ /* 0x000f220008000800 */
[----:B------:R-:W4:Y:S06]  /*4680*/  LDCU UR38, c[0x0][0xb20] ;  /* 0x00016400ff2677ac */ /* 0x000f2c0008000800 */
[----:B------:R-:W1:Y:S01]  /*4690*/  LDC.64 R4, c[0x0][0x890] ;  /* 0x00022400ff047b82 */ /* 0x000e620000000a00 */
[----:B------:R-:W3:Y:S01]  /*46a0*/  LDCU UR4, c[0x0][0xb30] ;  /* 0x00016600ff0477ac */ /* 0x000ee20008000800 */
[----:B--2---:R-:W-:-:S02]  /*46b0*/  UIMAD.WIDE.U32 UR6, UR33, UR28, URZ ;  /* 0x0000001c210672a5 */ /* 0x004fc4000f8e00ff */
[----:B----4-:R-:W-:Y:S01]  /*46c0*/  UIMAD.WIDE.U32 UR8, UR32, UR31, URZ ;  /* 0x0000001f200872a5 */ /* 0x010fe2000f8e00ff */
[----:B------:R-:W-:Y:S01]  /*46d0*/  UMOV UR24, 0x400 ;  /* 0x0000040000187882 */ /* 0x000fe20000000000 */
[----:B------:R-:W-:-:S03]  /*46e0*/  UPLOP3.LUT UP3, UPT, UPT, UPT, UPT, 0x40, 0x4 ;  /* 0x000000000004789c */ /* 0x000fc60003f6e870 */
[----:B------:R-:W-:Y:S01]  /*46f0*/  UMOV UR6, UR7 ;  /* 0x0000000700067c82 */ /* 0x000fe20008000000 */
[----:B------:R-:W-:Y:S01]  /*4700*/  UISETP.GE.AND UP0, UPT, UR42, 0x1, UPT ;  /* 0x000000012a00788c */ /* 0x000fe2000bf06270 */
[----:B------:R-:W-:Y:S01]  /*4710*/  UMOV UR34, UR9 ;  /* 0x0000000900227c82 */ /* 0x000fe20008000000 */
[----:B------:R-:W-:Y:S01]  /*4720*/  UISETP.NE.AND UP4, UPT, UR42, 0x1, UPT ;  /* 0x000000012a00788c */ /* 0x000fe2000bf85270 */
[----:B------:R-:W2:Y:S01]  /*4730*/  LDCU.64 UR16, c[0x0][0xb28] ;  /* 0x00016500ff1077ac */ /* 0x000ea20008000a00 */
[----:B------:R-:W-:Y:S02]  /*4740*/  ULEA UR24, UR54, UR24, 0x18 ;  /* 0x0000001836187291 */ /* 0x000fe4000f8ec0ff */
[----:B------:R-:W-:Y:S02]  /*4750*/  UISETP.NE.AND UP6, UPT, UR15, 0x1, UPT ;  /* 0x000000010f00788c */ /* 0x000fe4000bfc5270 */
[----:B------:R-:W-:Y:S02]  /*4760*/  UISETP.NE.AND UP5, UPT, UR30, 0x1, UPT ;  /* 0x000000011e00788c */ /* 0x000fe4000bfa5270 */
[----:B------:R-:W-:-:S02]  /*4770*/  USHF.R.U32.HI UR35, URZ, UR29, UR6 ;  /* 0x0000001dff237299 */ /* 0x000fc40008011606 */
[----:B------:R-:W-:Y:S02]  /*4780*/  USHF.R.U32.HI UR34, URZ, UR38, UR34 ;  /* 0x00000026ff227299 */ /* 0x000fe40008011622 */
[----:B---3--:R-:W-:Y:S01]  /*4790*/  UISETP.NE.AND UP2, UPT, UR4, 0x1, UPT ;  /* 0x000000010400788c */ /* 0x008fe2000bf45270 */
[----:B------:R-:W-:-:S10]  /*47a0*/  UMOV UR12, URZ ;  /* 0x000000ff000c7c82 */ /* 0x000fd40008000000 */
.L_x_89:
[C---:B------:R-:W-:Y:S02]  /*47b0*/  LEA R12, R14.reuse, UR24, 0x3 ;  /* 0x000000180e0c7c11 */ /* 0x040fe4000f8e18ff */
[----:B------:R-:W-:Y:S02]  /*47c0*/  SHF.L.U32 R0, R13, 0x1f, RZ ;  /* 0x0000001f0d007819 */ /* 0x000fe400000006ff */
[----:B------:R-:W-:Y:S02]  /*47d0*/  LEA R8, R14, UR24, 0x4 ;  /* 0x000000180e087c11 */ /* 0x000fe4000f8e20ff */
[----:B---3--:R-:W3:Y:S02]  /*47e0*/  SYNCS.PHASECHK.TRANS64.TRYWAIT P0, [R12+URZ+0xa0], R0 ;  /* 0x0000a0000c0075a7 */ /* 0x008ee400080011ff */
[----:B---3--:R-:W-:Y:S05]  /*47f0*/  @!P0 BRA `(.L_x_81) ;  /* 0x0000003800fc8947 */ /* 0x008fea0003800000 */
.L_x_159:
        /* <DEDUP_REMOVED lines=8> */
[----:B----4-:R-:W-:Y:S11]  /*4880*/  LOP3.LUT P0, RZ, R10, 0x1, RZ, 0xc0, !PT ;  /* 0x000000010aff7812 */ /* 0x010ff6000780c0ff */
[----:B------:R-:W-:Y:S02]  /*4890*/  @!UPT UIADD3 URZ, UPT, UPT, URZ, URZ, URZ ;  /* 0x000000fffffff290 */ /* 0x000fe4000fffe0ff */
[----:B-1----:R-:W-:Y:S01]  /*48a0*/  VOTEU.ANY UP1, P0 ;  /* 0x0000000000ff7886 */ /* 0x002fe20000020100 */
[----:B------:R-:W-:Y:S11]  /*48b0*/  PLOP3.LUT P0, PT, PT, PT, UP1, 0x80, 0x8 ;  /* 0x000000000008781c */ /* 0x000ff60003f0f018 */
[----:B------:R-:W-:Y:S02]  /*48c0*/  @!UPT UIADD3 URZ, UPT, UPT, URZ, URZ, URZ ;  /* 0x000000fffffff290 */ /* 0x000fe4000fffe0ff */
[----:B---3--:R-:W-:Y:S02]  /*48d0*/  @P0 SHF.R.U32.HI R0, RZ, 0x10, R9 ;  /* 0x00000010ff000819 */ /* 0x008fe40000011609 */
[----:B------:R-:W-:Y:S02]  /*48e0*/  @P0 MOV R6, R8 ;  /* 0x0000000800060202 */ /* 0x000fe40000000f00 */
[----:B------:R-:W-:Y:S01]  /*48f0*/  @P0 R2UR UR4, R0 ;  /* 0x00000000000402ca */ /* 0x000fe200000e0000 */
[----:B------:R-:W-:Y:S01]  /*4900*/  VIADD R0, R12, 0xb0 ;  /* 0x000000b00c007836 */ /* 0x000fe20000000000 */
[----:B------:R-:W-:Y:S02]  /*4910*/  @P0 LOP3.LUT R8, R9, 0xffff, RZ, 0xc0, !PT ;  /* 0x0000ffff09080812 */ /* 0x000fe400078ec0ff */
[----:B------:R-:W-:Y:S02]  /*4920*/  @P0 R2UR UR6, R6 ;  /* 0x00000000060602ca */ /* 0x000fe400000e0000 */
[----:B------:R-:W-:Y:S02]  /*4930*/  PRMT R0, RZ, 0x654, R0 ;  /* 0x00000654ff007816 */ /* 0x000fe40000000000 */
[----:B------:R-:W-:Y:S02]  /*4940*/  @P0 R2UR UR5, R8 ;  /* 0x00000000080502ca */ /* 0x000fe400000e0000 */
[----:B------:R1:W-:Y:S03]  /*4950*/  SYNCS.ARRIVE.TRANS64.RED.A1T0 RZ, [R0+URZ], RZ ;  /* 0x000000ff00ff79a7 */ /* 0x0003e600081004ff */
[----:B------:R-:W-:Y:S04]  /*4960*/  @UP1 UMOV UR27, UR4 ;  /* 0x00000004001b1c82 */ /* 0x000fe80008000000 */
[----:B------:R-:W-:Y:S04]  /*4970*/  @UP1 UMOV UR14, UR6 ;  /* 0x00000006000e1c82 */ /* 0x000fe80008000000 */
[----:B------:R-:W-:Y:S01]  /*4980*/  @UP1 UMOV UR13, UR5 ;  /* 0x00000005000d1c82 */ /* 0x000fe20008000000 */
[----:B------:R-:W-:Y:S05]  /*4990*/  BRA.U !UP0, `(.L_x_82) ;  /* 0x0000000108a47547 */ /* 0x000fea000b800000 */
[----:B------:R-:W-:Y:S02]  /*49a0*/  UIMAD.WIDE.U32 UR8, UR13, UR31, URZ ;  /* 0x0000001f0d0872a5 */ /* 0x000fe4000f8e00ff */
[----:B------:R-:W-:Y:S02]  /*49b0*/  UIMAD.WIDE.U32 UR10, UR14, UR28, URZ ;  /* 0x0000001c0e0a72a5 */ /* 0x000fe4000f8e00ff */
[----:B------:R-:W-:Y:S02]  /*49c0*/  USEL UR4, UR32, UR34, !UP5 ;  /* 0x0000002220047287 */ /* 0x000fe4000e800000 */
[----:B------:R-:W-:Y:S02]  /*49d0*/  USEL UR7, UR33, UR35, !UP6 ;  /* 0x0000002321077287 */ /* 0x000fe4000f000000 */
[----:B--2---:R-:W-:Y:S02]  /*49e0*/  UIMAD.WIDE.U32 UR18, UR4, UR16, URZ ;  /* 0x00000010041272a5 */ /* 0x004fe4000f8e00ff */
[----:B------:R-:W-:Y:S01]  /*49f0*/  UIMAD.WIDE.U32 UR20, UR7, UR16, URZ ;  /* 0x00000010071472a5 */ /* 0x000fe2000f8e00ff */
[----:B------:R-:W-:Y:S02]  /*4a00*/  UMOV UR5, UR9 ;  /* 0x0000000900057c82 */ /* 0x000fe40008000000 */
[----:B------:R-:W-:Y:S03]  /*4a10*/  USHF.R.U32.HI UR6, URZ, UR38, UR5 ;  /* 0x00000026ff067299 */ /* 0x000fe60008011605 */
[----:B------:R-:W-:Y:S01]  /*4a20*/  UMOV UR5, UR11 ;  /* 0x0000000b00057c82 */ /* 0x000fe20008000000 */
[----:B------:R-:W-:Y:S02]  /*4a30*/  USEL UR6, UR13, UR6, !UP5 ;  /* 0x000000060d067287 */ /* 0x000fe4000e800000 */
[----:B------:R-:W-:Y:S02]  /*4a40*/  USHF.R.U32.HI UR8, URZ, UR29, UR5 ;  /* 0x0000001dff087299 */ /* 0x000fe40008011605 */
[----:B------:R-:W-:Y:S01]  /*4a50*/  UIMAD.WIDE.U32 UR10, UR6, UR16, URZ ;  /* 0x00000010060a72a5 */ /* 0x000fe2000f8e00ff */
[----:B------:R-:W-:Y:S02]  /*4a60*/  UMOV UR5, UR19 ;  /* 0x0000001300057c82 */ /* 0x000fe40008000000 */
[----:B------:R-:W-:Y:S03]  /*4a70*/  @UP4 USHF.R.U32.HI UR4, URZ, UR17, UR5 ;  /* 0x00000011ff044299 */ /* 0x000fe60008011605 */
[----:B------:R-:W-:Y:S01]  /*4a80*/  UMOV UR5, UR21 ;  /* 0x0000001500057c82 */ /* 0x000fe20008000000 */
[----:B------:R-:W-:Y:S02]  /*4a90*/  UIMAD UR4, UR42, UR4, URZ ;  /* 0x000000042a0472a4 */ /* 0x000fe4000f8e02ff */
[----:B------:R-:W-:Y:S02]  /*4aa0*/  @UP4 USHF.R.U32.HI UR7, URZ, UR17, UR5 ;  /* 0x00000011ff074299 */ /* 0x000fe40008011605 */
[----:B------:R-:W-:Y:S02]  /*4ab0*/  USEL UR5, UR14, UR8, !UP6 ;  /* 0x000000080e057287 */ /* 0x000fe4000f000000 */
[----:B------:R-:W-:Y:S02]  /*4ac0*/  UIMAD UR8, UR42, UR7, URZ ;  /* 0x000000072a0872a4 */ /* 0x000fe4000f8e02ff */
[----:B------:R-:W-:Y:S03]  /*4ad0*/  UISETP.GE.AND UP0, UPT, UR6, UR4, UPT ;  /* 0x000000040600728c */ /* 0x000fe6000bf06270 */
[----:B------:R-:W-:Y:S01]  /*4ae0*/  UMOV UR4, UR11 ;  /* 0x0000000b00047c82 */ /* 0x000fe20008000000 */
[----:B------:R-:W-:Y:S02]  /*4af0*/  UISETP.GE.OR UP0, UPT, UR5, UR8, UP0 ;  /* 0x000000080500728c */ /* 0x000fe40008706670 */
[----:B------:R-:W-:Y:S02]  /*4b00*/  USHF.R.U32.HI UR4, URZ, UR17, UR4 ;  /* 0x00000011ff047299 */ /* 0x000fe40008011604 */
[----:B------:R-:W-:Y:S02]  /*4b10*/  UIMAD.WIDE.U32 UR8, UR5, UR16, URZ ;  /* 0x00000010050872a5 */ /* 0x000fe4000f8e00ff */
[----:B------:R-:W-:Y:S04]  /*4b20*/  USEL UR10, UR6, UR4, !UP4 ;  /* 0x00000004060a7287 */ /* 0x000fe8000e000000 */
[----:B------:R-:W-:Y:S01]  /*4b30*/  UIADD3 UR11, UPT, UPT, -UR10, URZ, URZ ;  /* 0x000000ff0a0b7290 */ /* 0x000fe2000fffe1ff */
[----:B------:R-:W-:Y:S02]  /*4b40*/  @!UP0 UMOV UR4, UR9 ;  /* 0x0000000900048c82 */ /* 0x000fe40008000000 */
[----:B------:R-:W-:Y:S02]  /*4b50*/  @!UP0 USHF.R.U32.HI UR4, URZ, UR17, UR4 ;  /* 0x00000011ff048299 */ /* 0x000fe40008011604 */
[----:B------:R-:W-:Y:S02]  /*4b60*/  UIMAD UR8, UR42, UR11, UR6 ;  /* 0x0000000b2a0872a4 */ /* 0x000fe4000f8e0206 */
[----:B------:R-:W-:Y:S04]  /*4b70*/  @!UP0 USEL UR4, UR5, UR4, !UP4 ;  /* 0x0000000405048287 */ /* 0x000fe8000e000000 */
[----:B------:R-:W-:Y:S02]  /*4b80*/  @!UP0 UIMAD UR8, UR7, UR8, UR4 ;  /* 0x00000008070882a4 */ /* 0x000fe4000f8e0204 */
[----:B------:R-:W-:Y:S02]  /*4b90*/  @!UP0 UIADD3 UR9, UPT, UPT, UR10, -UR4, URZ ;  /* 0x800000040a098290 */ /* 0x000fe4000fffe0ff */
[----:B------:R-:W-:Y:S02]  /*4ba0*/  UIADD3 UR4, UPT, UPT, -UR5, URZ, URZ ;  /* 0x000000ff05047290 */ /* 0x000fe4000fffe1ff */
[----:B------:R-:W-:Y:S02]  /*4bb0*/  UIADD3 UR7, UPT, UPT, -UR6, URZ, URZ ;  /* 0x000000ff06077290 */ /* 0x000fe4000fffe1ff */
[----:B------:R-:W-:Y:S02]  /*4bc0*/  @!UP0 UIMAD UR6, UR9, UR42, UR5 ;  /* 0x0000002a090682a4 */ /* 0x000fe4000f8e0205 */
[----:B------:R-:W-:Y:S02]  /*4bd0*/  UIMAD UR14, UR15, UR4, UR14 ;  /* 0x000000040f0e72a4 */ /* 0x000fe4000f8e020e */
[----:B------:R-:W-:Y:S01]  /*4be0*/  UIMAD UR13, UR30, UR7, UR13 ;  /* 0x000000071e0d72a4 */ /* 0x000fe2000f8e020d */
[----:B------:R-:W-:Y:S02]  /*4bf0*/  @!UP0 UMOV UR5, UR8 ;  /* 0x0000000800058c82 */ /* 0x000fe40008000000 */
[----:B------:R-:W-:Y:S02]  /*4c00*/  UIMAD UR14, UR5, UR15, UR14 ;  /* 0x0000000f050e72a4 */ /* 0x000fe4000f8e020e */
[----:B------:R-:W-:Y:S11]  /*4c10*/  UIMAD UR13, UR6, UR30, UR13 ;  /* 0x0000001e060d72a4 */ /* 0x000ff6000f8e020d */
[----:B------:R-:W-:Y:S01]  /*4c20*/  @!UPT UIADD3 URZ, UPT, UPT, URZ, URZ, URZ ;  /* 0x000000fffffff290 */ /* 0x000fe2000fffe0ff */
.L_x_82:
[----:B------:R-:W3:Y:S01]  /*4c30*/  @!UP2 LDCU.128 UR20, c[0x0][0xb10] ;  /* 0x00016200ff14a7ac */ /* 0x000ee20008000c00 */
[C---:B------:R-:W-:Y:S02]  /*4c40*/  ISETP.NE.U32.AND P1, PT, R4.reuse, RZ, PT ;  /* 0x000000ff0400720c */ /* 0x040fe40003f25070 */
[----:B------:R-:W-:Y:S02]  /*4c50*/  ISETP.NE.U32.AND P0, PT, R4, RZ, PT ;  /* 0x000000ff0400720c */ /* 0x000fe40003f05070 */
[C---:B------:R-:W-:Y:S02]  /*4c60*/  ISETP.NE.AND.EX P1, PT, R5.reuse, RZ, PT, P1 ;  /* 0x000000ff0500720c */ /* 0x040fe40003f25310 */
[----:B------:R-:W-:Y:S01]  /*4c70*/  ISETP.NE.AND.EX P0, PT, R5, RZ, PT, P0 ;  /* 0x000000ff0500720c */ /* 0x000fe20003f05300 */
[----:B------:R-:W4:Y:S01]  /*4c80*/  @!UP2 LDCU UR5, c[0x0][0xb0c] ;  /* 0x00016180ff05a7ac */ /* 0x000f220008000800 */
[----:B------:R-:W-:Y:S02]  /*4c90*/  USHF.L.U32 UR11, UR25, 0x6, URZ ;  /* 0x00000006190b7899 */ /* 0x000fe400080006ff */
[----:B------:R-:W-:Y:S02]  /*4ca0*/  USHF.L.U32 UR10, UR26, 0x6, URZ ;  /* 0x000000061a0a7899 */ /* 0x000fe400080006ff */
[----:B---3--:R-:W-:Y:S07]  /*4cb0*/  UIMAD.WIDE.U32 UR6, UR14, UR20, URZ ;  /* 0x000000140e0672a5 */ /* 0x008fee000f8e00ff */
[----:B------:R-:W-:Y:S01]  /*4cc0*/  @!UP2 UMOV UR4, UR7 ;  /* 0x000000070004ac82 */ /* 0x000fe20008000000 */
[----:B----4-:R-:W-:Y:S02]  /*4cd0*/  @!UP2 UISETP.NE.AND UP0, UPT, UR5, 0x1, UPT ;  /* 0x000000010500a88c */ /* 0x010fe4000bf05270 */
[----:B------:R-:W-:Y:S02]  /*4ce0*/  @!UP2 USHF.R.U32.HI UR4, URZ, UR21, UR4 ;  /* 0x00000015ff04a299 */ /* 0x000fe40008011604 */
[----:B------:R-:W-:Y:S02]  /*4cf0*/  UIMAD.WIDE.U32 UR6, UR13, UR23, URZ ;  /* 0x000000170d0672a5 */ /* 0x000fe4000f8e00ff */
[----:B------:R-:W-:Y:S02]  /*4d00*/  @!UP2 USEL UR8, UR14, UR4, !UP0 ;  /* 0x000000040e08a287 */ /* 0x000fe4000c000000 */
[----:B------:R-:W-:Y:S03]  /*4d10*/  @!UP2 UISETP.NE.AND UP0, UPT, UR22, 0x1, UPT ;  /* 0x000000011600a88c */ /* 0x000fe6000bf05270 */
[----:B------:R-:W-:Y:S02]  /*4d20*/  @!UP2 UMOV UR6, UR7 ;  /* 0x000000070006ac82 */ /* 0x000fe40008000000 */
[----:B------:R-:W3:Y:S02]  /*4d30*/  @!UP2 LDCU UR4, c[0x0][0xb20] ;  /* 0x00016400ff04a7ac */ /* 0x000ee40008000800 */
[----:B---3--:R-:W-:Y:S04]  /*4d40*/  @!UP2 USHF.R.U32.HI UR6, URZ, UR4, UR6 ;  /* 0x00000004ff06a299 */ /* 0x008fe80008011606 */
[----:B------:R-:W-:Y:S04]  /*4d50*/  @!UP2 USEL UR6, UR13, UR6, !UP0 ;  /* 0x000000060d06a287 */ /* 0x000fe8000c000000 */
[----:B------:R-:W-:Y:S02]  /*4d60*/  @!UP2 UIADD3 UR4, UPT, UPT, -UR8, UR6, URZ ;  /* 0x000000060804a290 */ /* 0x000fe4000fffe1ff */
[----:B------:R-:W-:Y:S02]  /*4d70*/  @!UP2 UIADD3 UR6, UPT, UPT, UR8, -UR6, URZ ;  /* 0x800000060806a290 */ /* 0x000fe4000fffe0ff */
[----:B------:R-:W-:Y:S02]  /*4d80*/  @!UP2 UIMAD UR14, UR4, UR5, UR14 ;  /* 0x00000005040ea2a4 */ /* 0x000fe4000f8e020e */
[----:B------:R-:W-:Y:S01]  /*4d90*/  @!UP2 UIMAD UR13, UR6, UR22, UR13 ;  /* 0x00000016060da2a4 */ /* 0x000fe2000f8e020d */
[----:B------:R-:W-:Y:S11]  /*4da0*/  BRA.U UP3, `(.L_x_83) ;  /* 0x0000000103107547 */ /* 0x000ff6000b800000 */
[----:B------:R-:W-:Y:S04]  /*4db0*/  MOV R6, UR37 ;  /* 0x0000002500067c02 */ /* 0x000fe80008000f00 */
[----:B------:R-:W-:Y:S04]  /*4dc0*/  SHF.L.U32 R6, R6, 0x1f, RZ ;  /* 0x0000001f06067819 */ /* 0x000fe800000006ff */
[----:B------:R-:W3:Y:S02]  /*4dd0*/  SYNCS.PHASECHK.TRANS64.TRYWAIT P2, [UR24+0x98], R6 ;  /* 0x00009806ff0075a7 */ /* 0x000ee40008041118 */
[----:B---3--:R-:W-:Y:S05]  /*4de0*/  @!P2 BRA `(.L_x_84) ;  /* 0x000000340094a947 */ /* 0x008fea0003800000 */
.L_x_83:
[----:B------:R-:W-:Y:S05]  /*4df0*/  @!P1 BRA `(.L_x_85) ;  /* 0x0000000000309947 */ /* 0x000fea0003800000 */
[----:B------:R-:W-:Y:S01]  /*4e00*/  ISETP.NE.U32.AND P1, PT, R2, RZ, PT ;  /* 0x000000ff0200720c */ /* 0x000fe20003f25070 */
[----:B------:R-:W3:Y:S01]  /*4e10*/  LDCU.64 UR4, c[0x0][0x358] ;  /* 0x00006b00ff0477ac */ /* 0x000ee20008000a00 */
[----:B------:R-:W-:Y:S02]  /*4e20*/  IMAD.MOV.U32 R45, RZ, RZ, 0x1 ;  /* 0x00000001ff2d7424 */ /* 0x000fe400078e00ff */
[----:B------:R-:W-:Y:S11]  /*4e30*/  ISETP.NE.AND.EX P1, PT, R3, RZ, PT, P1 ;  /* 0x000000ff0300720c */ /* 0x000ff60003f25310 */
[----:B------:R-:W-:Y:S02]  /*4e40*/  @!UPT UIADD3 URZ, UPT, UPT, URZ, URZ, URZ ;  /* 0x000000fffffff290 */ /* 0x000fe4000fffe0ff */
[----:B------:R-:W4:Y:S01]  /*4e50*/  @P1 LDC.64 R8, c[0x0][0x888] ;  /* 0x00022200ff081b82 */ /* 0x000f220000000a00 */
[----:B-1----:R-:W-:Y:S04]  /*4e60*/  @P1 IMAD R0, R4, UR36, RZ ;  /* 0x0000002404001c24 */ /* 0x002fe8000f8e02ff */
[----:B----4-:R-:W-:Y:S04]  /*4e70*/  @P1 IMAD.WIDE R8, R0, 0x4, R8 ;  /* 0x0000000400081825 */ /* 0x010fe800078e0208 */
[----:B------:R-:W-:Y:S01]  /*4e80*/  HFMA2 R0, -RZ, RZ, 0, 5.9604644775390625e-08 ;  /* 0x00000001ff007431 */ /* 0x000fe200000001ff */
[----:B---3-5:R3:W5:Y:S04]  /*4e90*/  @P1 LDG.E R26, desc[UR4][R8.64] ;  /* 0x00000004081a1981 */ /* 0x028768000c1e1900 */
[----:B------:R-:W-:Y:S01]  /*4ea0*/  @!P1 PRMT R45, R0, 0x7610, R45 ;  /* 0x00007610002d9816 */ /* 0x000fe2000000002d */
[----:B---3--:R-:W4:Y:S06]  /*4eb0*/  @!P1 LDC R26, c[0x0][0x880] ;  /* 0x00022000ff1a9b82 */ /* 0x008f2c0000000800 */
.L_x_85:
[----:B----45:R-:W-:Y:S01]  /*4ec0*/  @!P0 FSETP.EQ.AND P1, PT, R26, RZ, PT ;  /* 0x000000ff1a00820b */ /* 0x030fe20003f22000 */
[----:B------:R-:W-:Y:S01]  /*4ed0*/  @!UPT UIADD3 URZ, UPT, UPT, URZ, URZ, URZ ;  /* 0x000000fffffff290 */ /* 0x000fe2000fffe0ff */
[----:B------:R-:W-:Y:S11]  /*4ee0*/  @!P0 BRA `(.L_x_86) ;  /* 0x0000000000188947 */ /* 0x000ff60003800000 */
[----:B------:R-:W-:Y:S02]  /*4ef0*/  LOP3.LUT P0, RZ, R45, 0xff, RZ, 0xc0, !PT ;  /* 0x000000ff2dff7812 */ /* 0x000fe4000780c0ff */
[----:B------:R-:W-:Y:S04]  /*4f00*/  ISETP.NE.U32.AND P1, PT, R2, RZ, PT ;  /* 0x000000ff0200720c */ /* 0x000fe80003f25070 */
[----:B------:R-:W-:Y:S04]  /*4f10*/  ISETP.NE.AND.EX P1, PT, R3, RZ, PT, P1 ;  /* 0x000000ff0300720c */ /* 0x000fe80003f25310 */
[----:B------:R-:W-:Y:S03]  /*4f20*/  PLOP3.LUT P1, PT, P1, PT, PT, 0x8, 0x80 ;  /* 0x000000000080781c */ /* 0x000fe60000f2e170 */
[----:B------:R-:W-:Y:S11]  /*4f30*/  @P0 FSETP.EQ.AND P1, PT, R26, RZ, PT ;  /* 0x000000ff1a00020b */ /* 0x000ff60003f22000 */
[----:B------:R-:W-:Y:S02]  /*4f40*/  @!UPT UIADD3 URZ, UPT, UPT, URZ, URZ, URZ ;  /* 0x000000fffffff290 */ /* 0x000fe4000fffe0ff */
.L_x_86:
[----:B------:R-:W-:Y:S01]  /*4f50*/  ULEA UR4, UR12, UR24, 0x3 ;  /* 0x000000180c047291 */ /* 0x000fe2000f8e18ff */
[----:B------:R-:W-:Y:S02]  /*4f60*/  SHF.L.U32 R9, R15, 0x1f, RZ ;  /* 0x0000001f0f097819 */ /* 0x000fe400000006ff */
[----:B------:R-:W-:Y:S04]  /*4f70*/  ELECT P0, URZ, PT ;  /* 0x0000000000ff782f */ /* 0x000fe80003800000 */
[----:B------:R-:W-:Y:S02]  /*4f80*/  PLOP3.LUT P1, PT, P1, P0, PT, 0xf2, 0x2f ;  /* 0x00000000002f781c */ /* 0x000fe40000f21e72 */
[----:B------:R-:W3:Y:S11]  /*4f90*/  SYNCS.PHASECHK.TRANS64.TRYWAIT P2, [UR4+0x78], R9 ;  /* 0x00007809ff0075a7 */ /* 0x000ef60008041104 */
[----:B------:R-:W-:Y:S05]  /*4fa0*/  @!P1 IADD3 R8, P0, PT, R16, 0x580, RZ ;  /* 0x0000058010089810 */ /* 0x000fea0007f1e0ff */
[----:B-1----:R-:W-:Y:S01]  /*4fb0*/  @!P1 IMAD.X R6, RZ, RZ, R17, P0 ;  /* 0x000000ffff069224 */ /* 0x002fe200000e0611 */
[----:B---3--:R-:W-:Y:S07]  /*4fc0*/  @!P2 BRA `(.L_x_87) ;  /* 0x000000340034a947 */ /* 0x008fee0003800000 */
.L_x_162:
[----:B------:R-:W-:Y:S01]  /*4fd0*/  @!P1 R2UR UR7, R6 ;  /* 0x00000000060792ca */ /* 0x000fe200000e0000 */
[----:B------:R-:W-:Y:S01]  /*4fe0*/  UIADD3 UR5, UPT, UPT, UR12, 0x1, URZ ;  /* 0x000000010c057890 */ /* 0x000fe2000fffe0ff */
[----:B------:R-:W-:Y:S01]  /*4ff0*/  @!P1 R2UR UR6, R8 ;  /* 0x00000000080692ca */ /* 0x000fe200000e0000 */
[----:B------:R-:W-:Y:S01]  /*5000*/  UIADD3 UR9, UPT, UPT, UR4, 0x60, URZ ;  /* 0x0000006004097890 */ /* 0x000fe2000fffe0ff */
[----:B------:R-:W-:Y:S01]  /*5010*/  @!P1 IMAD.MOV.U32 R6, RZ, RZ, 0x1000 ;  /* 0x00001000ff069424 */ /* 0x000fe200078e00ff */
[----:B------:R-:W-:Y:S01]  /*5020*/  UISETP.NE.AND UP0, UPT, UR5, 0x3, UPT ;  /* 0x000000030500788c */ /* 0x000fe2000bf05270 */
[----:B------:R-:W-:Y:S01]  /*5030*/  VIADD R14, R14, 0x1 ;  /* 0x000000010e0e7836 */ /* 0x000fe20000000000 */
[----:B------:R-:W-:Y:S01]  /*5040*/  UMOV UR22, 0x0 ;  /* 0x0000000000167882 */ /* 0x000fe20000000000 */
[----:B------:R-:W-:Y:S01]  /*5050*/  UMOV UR23, 0x10000000 ;  /* 0x1000000000177882 */ /* 0x000fe20000000000 */
[----:B------:R-:W-:Y:S04]  /*5060*/  UPRMT UR20, UR54, 0x654, UR9 ;  /* 0x0000065436147896 */ /* 0x000fe80008000009 */
[----:B-1----:R-:W-:Y:S01]  /*5070*/  IMAD.U32 R9, RZ, RZ, UR7 ;  /* 0x00000007ff097e24 */ /* 0x002fe2000f8e00ff */
[----:B------:R-:W-:Y:S01]  /*5080*/  USEL UR7, URZ, 0x1, UP0 ;  /* 0x00000001ff077887 */ /* 0x000fe20008000000 */
[----:B------:R-:W-:Y:S01]  /*5090*/  IMAD.U32 R8, RZ, RZ, UR6 ;  /* 0x00000006ff087e24 */ /* 0x000fe2000f8e00ff */
[----:B------:R-:W-:Y:S02]  /*50a0*/  USEL UR6, UR5, URZ, UP0 ;  /* 0x000000ff05067287 */ /* 0x000fe40008000000 */
[----:B------:R-:W-:Y:S01]  /*50b0*/  VOTEU.ALL UP0, P1 ;  /* 0x0000000000ff7886 */ /* 0x000fe20000800000 */
[----:B------:R-:W-:Y:S02]  /*50c0*/  @!P1 R2UR UR19, R9 ;  /* 0x00000000091392ca */ /* 0x000fe400000e0000 */
[----:B------:R-:W-:Y:S02]  /*50d0*/  @!P1 R2UR UR18, R8 ;  /* 0x00000000081292ca */ /* 0x000fe400000e0000 */
[----:B------:R-:W-:Y:S01]  /*50e0*/  @!UP0 ULEA UR5, UR12, UR24, 0xc ;  /* 0x000000180c058291 */ /* 0x000fe2000f8e60ff */
[----:B------:R-:W-:Y:S02]  /*50f0*/  LOP3.LUT R15, R15, UR7, RZ, 0x3c, !PT ;  /* 0x000000070f0f7c12 */ /* 0x000fe4000f8e3cff */
[----:B------:R-:W-:Y:S01]  /*5100*/  UMOV UR12, UR36 ;  /* 0x00000024000c7c82 */ /* 0x000fe20008000000 */
[----:B------:R-:W-:Y:S01]  /*5110*/  @!UP0 UIADD3 UR8, UPT, UPT, UR5, 0x200, URZ ;  /* 0x0000020005088890 */ /* 0x000fe2000fffe0ff */
[----:B------:R-:W-:Y:S01]  /*5120*/  SHF.L.U32 R0, R15, 0x1f, RZ ;  /* 0x0000001f0f007819 */ /* 0x000fe200000006ff */
[----:B------:R-:W-:Y:S01]  /*5130*/  VOTEU.ALL UP0, P1 ;  /* 0x0000000000ff7886 */ /* 0x000fe20000800000 */
[----:B------:R-:W-:Y:S06]  /*5140*/  ULEA UR5, UR6, UR24, 0x3 ;  /* 0x0000001806057291 */ /* 0x000fec000f8e18ff */
[----:B------:R1:W-:Y:S01]  /*5150*/  @!UP0 UTMALDG.3D [UR8], [UR18], desc[UR22] ;  /* 0x00001608120085b4 */ /* 0x0003e20008011000 */
[----:B------:R1:W-:Y:S01]  /*5160*/  @!P1 SYNCS.ARRIVE.TRANS64.RED.A0TR RZ, [UR4+0x60], R6 ;  /* 0x00006006ffff99a7 */ /* 0x0003e20008300404 */
[----:B------:R-:W-:Y:S01]  /*5170*/  SYNCS.ARRIVE.TRANS64.RED.A1T0 RZ, [UR20], RZ ;  /* 0x000000ffffff79a7 */ /* 0x000fe20008100414 */
[----:B------:R-:W3:Y:S02]  /*5180*/  SYNCS.PHASECHK.TRANS64.TRYWAIT P0, [UR5+0x78], R0 ;  /* 0x00007800ff0075a7 */ /* 0x000ee40008001105 */
[----:B-1-3--:R-:W-:Y:S05]  /*5190*/  @!P0 BRA `(.L_x_88) ;  /* 0x0000003000d88947 */ /* 0x00afea0003800000 */
.L_x_164:
[----:B------:R-:W-:Y:S01]  /*51a0*/  UIADD3 UR9, UPT, UPT, UR5, 0x60, URZ ;  /* 0x0000006005097890 */ /* 0x000fe2000fffe0ff */
[----:B-1----:R-:W-:Y:S01]  /*51b0*/  @!P1 IADD3 R6, P0, PT, R16, 0x580, RZ ;  /* 0x0000058010069810 */ /* 0x002fe20007f1e0ff */
[----:B------:R-:W-:Y:S01]  /*51c0*/  UPLOP3.LUT UP3, UPT, UPT, UPT, UPT, 0x80, 0x8 ;  /* 0x000000000008789c */ /* 0x000fe20003f6f070 */
[----:B------:R-:W-:Y:S01]  /*51d0*/  R2UR UR23, R47 ;  /* 0x000000002f1772ca */ /* 0x000fe200000e0000 */
[----:B------:R-:W-:Y:S01]  /*51e0*/  UMOV UR20, 0x0 ;  /* 0x0000000000147882 */ /* 0x000fe20000000000 */
[----:B------:R-:W-:Y:S01]  /*51f0*/  @!P1 R2UR UR7, R6 ;  /* 0x00000000060792ca */ /* 0x000fe200000e0000 */
[----:B------:R-:W-:Y:S01]  /*5200*/  @!P1 IMAD.X R0, RZ, RZ, R17, P0 ;  /* 0x000000ffff009224 */ /* 0x000fe200000e0611 */
[----:B------:R-:W-:Y:S01]  /*5210*/  UMOV UR21, 0x10000000 ;  /* 0x1000000000157882 */ /* 0x000fe20000000000 */
[----:B------:R-:W-:Y:S01]  /*5220*/  UMOV UR12, UR36 ;  /* 0x00000024000c7c82 */ /* 0x000fe20008000000 */
[----:B------:R-:W-:Y:S01]  /*5230*/  VOTEU.ALL UP0, P1 ;  /* 0x0000000000ff7886 */ /* 0x000fe20000800000 */
[----:B------:R-:W-:Y:S01]  /*5240*/  R2UR UR22, R48 ;  /* 0x00000000301672ca */ /* 0x000fe200000e0000 */
[----:B------:R-:W-:Y:S01]  /*5250*/  UMOV UR36, UR27 ;  /* 0x0000001b00247c82 */ /* 0x000fe20008000000 */
[----:B------:R-:W-:Y:S02]  /*5260*/  @!P1 R2UR UR4, R0 ;  /* 0x00000000000492ca */ /* 0x000fe400000e0000 */
[----:B------:R-:W-:Y:S01]  /*5270*/  @!UP0 UIADD3 UR10, UPT, UPT, UR10, 0x20, URZ ;  /* 0x000000200a0a8890 */ /* 0x000fe2000fffe0ff */
[C---:B------:R-:W-:Y:S01]  /*5280*/  ISETP.NE.AND P0, PT, R14.reuse, 0x2, PT ;  /* 0x000000020e00780c */ /* 0x040fe20003f05270 */
[----:B------:R-:W-:Y:S02]  /*5290*/  UIADD3 UR26, UPT, UPT, UR13, UR23, URZ ;  /* 0x000000170d1a7290 */ /* 0x000fe4000fffe0ff */
[----:B------:R-:W-:Y:S01]  /*52a0*/  IMAD.U32 R8, RZ, RZ, UR7 ;  /* 0x00000007ff087e24 */ /* 0x000fe2000f8e00ff */
[----:B------:R-:W-:Y:S02]  /*52b0*/  SEL R0, RZ, 0x1, P0 ;  /* 0x00000001ff007807 */ /* 0x000fe40000000000 */
[----:B------:R-:W-:Y:S02]  /*52c0*/  SEL R14, R14, RZ, P0 ;  /* 0x000000ff0e0e7207 */ /* 0x000fe40000000000 */
[----:B------:R-:W-:Y:S01]  /*52d0*/  @!P1 R2UR UR18, R8 ;  /* 0x00000000081292ca */ /* 0x000fe200000e0000 */
[----:B------:R-:W-:Y:S01]  /*52e0*/  UIADD3 UR25, UPT, UPT, UR14, UR22, URZ ;  /* 0x000000160e197290 */ /* 0x000fe2000fffe0ff */
[----:B------:R-:W-:Y:S01]  /*52f0*/  IMAD.U32 R9, RZ, RZ, UR4 ;  /* 0x00000004ff097e24 */ /* 0x000fe2000f8e00ff */
[----:B------:R-:W-:Y:S01]  /*5300*/  @!UP0 ULEA UR4, UR6, UR24, 0xc ;  /* 0x0000001806048291 */ /* 0x000fe2000f8e60ff */
[----:B------:R-:W-:Y:S03]  /*5310*/  LOP3.LUT R13, R13, R0, RZ, 0x3c, !PT ;  /* 0x000000000d0d7212 */ /* 0x000fe600078e3cff */
[----:B------:R-:W-:Y:S01]  /*5320*/  @!P1 R2UR UR19, R9 ;  /* 0x00000000091392ca */ /* 0x000fe200000e0000 */
[----:B------:R-:W-:Y:S01]  /*5330*/  @!UP0 UIADD3 UR8, UPT, UPT, UR4, 0x200, URZ ;  /* 0x0000020004088890 */ /* 0x000fe2000fffe0ff */
[----:B------:R-:W-:Y:S01]  /*5340*/  VOTEU.ALL UP0, P1 ;  /* 0x0000000000ff7886 */ /* 0x000fe20000800000 */
[----:B------:R-:W-:Y:S10]  /*5350*/  UPRMT UR4, UR54, 0x654, UR9 ;  /* 0x0000065436047896 */ /* 0x000ff40008000009 */
[----:B------:R1:W-:Y:S01]  /*5360*/  @!UP0 UTMALDG.3D [UR8], [UR18], desc[UR20] ;  /* 0x00001408120085b4 */ /* 0x0003e20008011000 */
[----:B------:R3:W-:Y:S01]  /*5370*/  @!P1 SYNCS.ARRIVE.TRANS64.RED.A0TR RZ, [UR5+0x60], R7 ;  /* 0x00006007ffff99a7 */ /* 0x0007e20008300405 */
[----:B------:R-:W-:Y:S01]  /*5380*/  SYNCS.ARRIVE.TRANS64.RED.A1T0 RZ, [UR4], RZ ;  /* 0x000000ffffff79a7 */ /* 0x000fe20008100404 */
[----:B------:R-:W-:Y:S04]  /*5390*/  UIADD3 UR4, UPT, UPT, UR6, 0x1, URZ ;  /* 0x0000000106047890 */ /* 0x000fe8000fffe0ff */
[----:B------:R-:W-:Y:S04]  /*53a0*/  UISETP.NE.AND UP0, UPT, UR4, 0x3, UPT ;  /* 0x000000030400788c */ /* 0x000fe8000bf05270 */
[----:B------:R-:W-:Y:S06]  /*53b0*/  USEL UR5, URZ, 0x1, UP0 ;  /* 0x00000001ff057887 */ /* 0x000fec0008000000 */
[----:B------:R-:W-:Y:S01]  /*53c0*/  LOP3.LUT R15, R15, UR5, RZ, 0x3c, !PT ;  /* 0x000000050f0f7c12 */ /* 0x000fe2000f8e3cff */
[----:B-1----:R-:W-:Y:S01]  /*53d0*/  USEL UR12, UR4, URZ, UP0 ;  /* 0x000000ff040c7287 */ /* 0x002fe20008000000 */
[----:B------:R-:W-:Y:S11]  /*53e0*/  BRA.U UP1, `(.L_x_89) ;  /* 0xfffffff101f07547 */ /* 0x000ff6000b83ffff */
[----:B------:R-:W-:Y:S01]  /*53f0*/  UIADD3 UR24, UPT, UPT, UR24, 0x78, URZ ;  /* 0x0000007818187890 */ /* 0x000fe2000fffe0ff */
[----:B------:R-:W-:-:S03]  /*5400*/  SHF.L.U32 R2, R15, 0x1f, RZ ;  /* 0x0000001f0f027819 */ /* 0x000fc600000006ff */
[----:B------:R-:W-:-:S09]  /*5410*/  ULEA UR4, UR12, UR24, 0x3 ;  /* 0x000000180c047291 */ /* 0x000fd2000f8e18ff */
[----:B------:R-:W1:Y:S02]  /*5420*/  SYNCS.PHASECHK.TRANS64.TRYWAIT P0, [UR4], R2 ;  /* 0x00000002ff0075a7 */ /* 0x000e640008001104 */
[----:B-1----:R-:W-:Y:S05]  /*5430*/  @!P0 BRA `(.L_x_90) ;  /* 0x0000003000488947 */ /* 0x002fea0003800000 */
.L_x_166:
        /* <DEDUP_REMOVED lines=9> */
.L_x_168:
[----:B------:R-:W-:-:S04]  /*54d0*/  UIADD3 UR4, UPT, UPT, UR4, 0x1, URZ ;  /* 0x0000000104047890 */ /* 0x000fc8000fffe0ff */
[----:B------:R-:W-:-:S04]  /*54e0*/  UISETP.NE.AND UP0, UPT, UR4, 0x3, UPT ;  /* 0x000000030400788c */ /* 0x000fc8000bf05270 */
[----:B------:R-:W-:Y:S02]  /*54f0*/  USEL UR5, URZ, 0x1, UP0 ;  /* 0x00000001ff057887 */ /* 0x000fe40008000000 */
[----:B------:R-:W-:-:S04]  /*5500*/  USEL UR4, UR4, URZ, UP0 ;  /* 0x000000ff04047287 */ /* 0x000fc80008000000 */
[----:B------:R-:W-:Y:S01]  /*5510*/  ULEA UR4, UR4, UR24, 0x3 ;  /* 0x0000001804047291 */ /* 0x000fe2000f8e18ff */
[----:B-1----:R-:W-:-:S04]  /*5520*/  LOP3.LUT R2, R15, UR5, RZ, 0x3c, !PT ;  /* 0x000000050f027c12 */ /* 0x002fc8000f8e3cff */
[----:B------:R-:W-:Y:S01]  /*5530*/  SHF.L.U32 R2, R2, 0x1f, RZ ;  /* 0x0000001f02027819 */ /* 0x000fe200000006ff */
[----:B------:R-:W-:-:S07]  /*5540*/  IMAD.U32 R0, RZ, RZ, UR4 ;  /* 0x00000004ff007e24 */ /* 0x000fce000f8e00ff */
.L_x_92:
[----:B-1----:R1:W4:Y:S02]  /*5550*/  SYNCS.PHASECHK.TRANS64.TRYWAIT P0, [R0+URZ], R2 ;  /* 0x00000002000075a7 */ /* 0x00232400080011ff */
[----:B----4-:R-:W-:Y:S05]  /*5560*/  @!P0 NANOSLEEP.SYNCS 0x989680 ;  /* 0x009896800000895d */ /* 0x010fea0003900000 */
[----:B------:R-:W4:Y:S02]  /*5570*/  @!P0 SYNCS.PHASECHK.TRANS64 P0, [R0+URZ], R2 ;  /* 0x00000002000085a7 */ /* 0x000f2400080010ff */
[----:B--2-4-:R-:W-:Y:S05]  /*5580*/  @P0 EXIT ;  /* 0x000000000000094d */ /* 0x014fea0003800000 */
[----:B------:R-:W-:Y:S05]  /*5590*/  BRA `(.L_x_92) ;  /* 0xfffffffc00ec7947 */ /* 0x000fea000383ffff */
.L_x_80:
[----:B------:R-:W-:-:S06]  /*55a0*/  UISETP.GE.AND UP0, UPT, UR22, 0x4, UPT ;  /* 0x000000041600788c */ /* 0x000fcc000bf06270 */
[----:B------:R-:W-:-:S13]  /*55b0*/  PLOP3.LUT P0, PT, PT, PT, UP0, 0x80, 0x8 ;  /* 0x000000000008781c */ /* 0x000fda0003f0f008 */
[----:B-1----:R-:W-:Y:S05]  /*55c0*/  @!P0 EXIT ;  /* 0x000000000000894d */ /* 0x002fea0003800000 */
[----:B------:R-:W-:Y:S01]  /*55d0*/  BAR.SYNC.DEFER_BLOCKING 0x6, 0xa0 ;  /* 0x0182800000007b1d */ /* 0x000fe20000010000 */
[C---:B------:R-:W-:Y:S01]  /*55e0*/  IMAD.SHL.U32 R3, R55.reuse, 0x20, RZ ;  /* 0x0000002037037824 */ /* 0x040fe200078e00ff */
[----:B------:R-:W-:Y:S01]  /*55f0*/  SHF.R.U32.HI R4, RZ, 0x1, R55 ;  /* 0x00000001ff047819 */ /* 0x000fe20000011637 */
[C---:B------:R-:W-:Y:S01]  /*5600*/  IMAD.SHL.U32 R2, R55.reuse, 0x10, RZ ;  /* 0x0000001037027824 */ /* 0x040fe200078e00ff */
[C---:B------:R-:W-:Y:S01]  /*5610*/  LOP3.LUT P0, RZ, R55.reuse, 0x4, RZ, 0xc0, !PT ;  /* 0x0000000437ff7812 */ /* 0x040fe2000780c0ff */
[----:B------:R-:W-:Y:S01]  /*5620*/  IMAD.U32 R23, R55, 0x10000, RZ ;  /* 0x0001000037177824 */ /* 0x000fe200078e00ff */
[----:B------:R-:W-:Y:S01]  /*5630*/  UMOV UR44, 0x400 ;  /* 0x00000400002c7882 */ /* 0x000fe20000000000 */
[----:B------:R-:W1:Y:S01]  /*5640*/  LDCU.64 UR4, c[0x0][0x890] ;  /* 0x00011200ff0477ac */ /* 0x000e620008000a00 */
[----:B------:R-:W2:Y:S01]  /*5650*/  LDC.64 R42, c[0x0][0x8b0] ;  /* 0x00022c00ff2a7b82 */ /* 0x000ea20000000a00 */
[----:B------:R-:W-:Y:S01]  /*5660*/  LOP3.LUT R5, R3, 0xc0, RZ, 0xc0, !PT ;  /* 0x000000c003057812 */ /* 0x000fe200078ec0ff */
[----:B------:R-:W-:Y:S01]  /*5670*/  IMAD.SHL.U32 R44, R55, 0x4, RZ ;  /* 0x00000004372c7824 */ /* 0x000fe200078e00ff */
[----:B------:R-:W-:Y:S01]  /*5680*/  ULEA UR44, UR54, UR44, 0x18 ;  /* 0x0000002c362c7291 */ /* 0x000fe2000f8ec0ff */
[----:B------:R-:W-:Y:S01]  /*5690*/  LOP3.LUT R2, R2, 0x600, RZ, 0xc0, !PT ;  /* 0x0000060002027812 */ /* 0x000fe200078ec0ff */
[----:B------:R-:W-:Y:S01]  /*56a0*/  IMAD.MOV.U32 R54, RZ, RZ, 0x10 ;  /* 0x00000010ff367424 */ /* 0x000fe200078e00ff */
[----:B------:R-:W-:Y:S01]  /*56b0*/  LOP3.LUT R4, R5, 0x8, R4, 0xf8, !PT ;  /* 0x0000000805047812 */ /* 0x000fe200078ef804 */
[----:B------:R-:W-:Y:S01]  /*56c0*/  IMAD.MOV.U32 R22, RZ, RZ, RZ ;  /* 0x000000ffff167224 */ /* 0x000fe200078e00ff */
[----:B------:R-:W3:Y:S01]  /*56d0*/  LDC.64 R40, c[0x0][0x8a8] ;  /* 0x00022a00ff287b82 */ /* 0x000ee20000000a00 */
[----:B------:R-:W-:-:S02]  /*56e0*/  LOP3.LUT R2, R2, 0x20, R3, 0xf8, !PT ;  /* 0x0000002002027812 */ /* 0x000fc400078ef803 */
[----:B------:R-:W-:Y:S02]  /*56f0*/  CS2R R52, SRZ ;  /* 0x0000000000347805 */ /* 0x000fe4000001ff00 */
[----:B------:R-:W-:Y:S01]  /*5700*/  LOP3.LUT R23, R23, 0x600000, RZ, 0xc0, !PT ;  /* 0x0060000017177812 */ /* 0x000fe200078ec0ff */
[----:B------:R-:W-:Y:S01]  /*5710*/  IMAD.MOV.U32 R51, RZ, RZ, RZ ;  /* 0x000000ffff337224 */ /* 0x000fe200078e00ff */
[----:B------:R-:W-:Y:S01]  /*5720*/  LOP3.LUT R44, R4, 0x18, R44, 0x78, !PT ;  /* 0x00000018042c7812 */ /* 0x000fe200078e782c */
[----:B------:R-:W4:Y:S01]  /*5730*/  LDCU UR63, c[0x0][0x370] ;  /* 0x00006e00ff3f77ac */ /* 0x000f220008000800 */
[----:B------:R-:W-:Y:S01]  /*5740*/  LOP3.LUT R2, R2, 0x100, R3, 0xf8, !PT ;  /* 0x0000010002027812 */ /* 0x000fe200078ef803 */
[----:B------:R-:W4:Y:S01]  /*5750*/  LDS R0, [UR44+0x150] ;  /* 0x0001502cff007984 */ /* 0x000f220008000800 */
[----:B-1----:R-:W-:Y:S01]  /*5760*/  IMAD.U32 R57, RZ, RZ, UR4 ;  /* 0x00000004ff397e24 */ /* 0x002fe2000f8e00ff */
[----:B------:R-:W-:Y:S01]  /*5770*/  UIADD3 UR4, UPT, UPT, UR44, 0x200, URZ ;  /* 0x000002002c047890 */ /* 0x000fe2000fffe0ff */
[----:B------:R-:W-:Y:S01]  /*5780*/  LOP3.LUT R44, R2, R44, RZ, 0xfc, !PT ;  /* 0x0000002c022c7212 */ /* 0x000fe200078efcff */
[----:B------:R-:W-:Y:S01]  /*5790*/  IMAD.U32 R56, RZ, RZ, UR5 ;  /* 0x00000005ff387e24 */ /* 0x000fe2000f8e00ff */
[----:B------:R-:W-:Y:S01]  /*57a0*/  LOP3.LUT R55, R55, 0x60, RZ, 0xc0, !PT ;  /* 0x0000006037377812 */ /* 0x000fe200078ec0ff */
[----:B------:R-:W1:Y:S01]  /*57b0*/  LDCU UR43, c[0x0][0xb0c] ;  /* 0x00016180ff2b77ac */ /* 0x000e620008000800 */
[----:B------:R-:W-:Y:S01]  /*57c0*/  SEL R54, R54, 0xfffffff0, !P0 ;  /* 0xfffffff036367807 */ /* 0x000fe20004000000 */
[----:B------:R-:W-:Y:S01]  /*57d0*/  IMAD.U32 R59, RZ, RZ, UR4 ;  /* 0x00000004ff3b7e24 */ /* 0x000fe2000f8e00ff */
[----:B------:R-:W1:Y:S01]  /*57e0*/  LDCU UR39, c[0x0][0xb30] ;  /* 0x00016600ff2777ac */ /* 0x000e620008000800 */
[----:B------:R-:W1:Y:S01]  /*57f0*/  LDCU.64 UR60, c[0x0][0x888] ;  /* 0x00011100ff3c77ac */ /* 0x000e620008000a00 */
[----:B------:R-:W1:Y:S01]  /*5800*/  LDCU.64 UR40, c[0x0][0xb28] ;  /* 0x00016500ff2877ac */ /* 0x000e620008000a00 */
[----:B------:R-:W1:Y:S01]  /*5810*/  LDCU.128 UR56, c[0x0][0xb10] ;  /* 0x00016200ff3877ac */ /* 0x000e620008000c00 */
[----:B------:R-:W1:Y:S01]  /*5820*/  LDCU UR62, c[0x0][0x374] ;  /* 0x00006e80ff3e77ac */ /* 0x000e620008000800 */
[----:B------:R-:W-:Y:S01]  /*5830*/  UMOV UR55, 0x1 ;  /* 0x0000000100377882 */ /* 0x000fe20000000000 */
[----:B------:R-:W-:Y:S01]  /*5840*/  UMOV UR46, URZ ;  /* 0x000000ff002e7c82 */ /* 0x000fe20008000000 */
[----:B------:R-:W-:Y:S01]  /*5850*/  UMOV UR53, URZ ;  /* 0x000000ff00357c82 */ /* 0x000fe20008000000 */
[----:B------:R-:W-:Y:S01]  /*5860*/  UMOV UR52, URZ ;  /* 0x000000ff00347c82 */ /* 0x000fe20008000000 */
[----:B-1234-:R-:W-:-:S07]  /*5870*/  IMAD.IADD R23, R0, 0x1, R23 ;  /* 0x0000000100177824 */ /* 0x01efce00078e0217 */
.L_x_123:
[C---:B------:R-:W-:Y:S02]  /*5880*/  LEA R0, R51.reuse, UR44, 0x3 ;  /* 0x0000002c33007c11 */ /* 0x040fe4000f8e18ff */
[----:B------:R-:W-:Y:S02]  /*5890*/  SHF.L.U32 R2, R52, 0x1f, RZ ;  /* 0x0000001f34027819 */ /* 0x000fe400000006ff */
[----:B-1----:R-:W-:Y:S02]  /*58a0*/  LEA R4, R51, UR44, 0x4 ;  /* 0x0000002c33047c11 */ /* 0x002fe4000f8e20ff */
[----:B------:R-:W1:Y:S02]  /*58b0*/  SYNCS.PHASECHK.TRANS64.TRYWAIT P0, [R0+URZ+0xa0], R2 ;  /* 0x0000a002000075a7 */ /* 0x000e6400080011ff */
[----:B-1----:R-:W-:Y:S05]  /*58c0*/  @!P0 BRA `(.L_x_93) ;  /* 0x0000002c00548947 */ /* 0x002fea0003800000 */
.L_x_169:
[----:B------:R-:W-:Y:S01]  /*58d0*/  R2UR UR7, R58 ;  /* 0x000000003a0772ca */ /* 0x000fe200000e0000 */
[----:B------:R-:W2:Y:S01]  /*58e0*/  LDS.128 R4, [R4+0x130] ;  /* 0x0001300004047984 */ /* 0x000ea20000000c00 */
[----:B-1----:R-:W-:Y:S01]  /*58f0*/  VIADD R0, R0, 0xb0 ;  /* 0x000000b000007836 */ /* 0x002fe20000000000 */
[----:B------:R-:W-:Y:S04]  /*5900*/  UISETP.GE.AND UP0, UPT, UR42, 0x1, UPT ;  /* 0x000000012a00788c */ /* 0x000fe8000bf06270 */
[----:B------:R-:W-:Y:S01]  /*5910*/  PRMT R0, RZ, 0x654, R0 ;  /* 0x00000654ff007816 */ /* 0x000fe20000000000 */
[----:B------:R-:W-:Y:S01]  /*5920*/  @!PT LDS RZ, [RZ] ;  /* 0x00000000fffff984 */ /* 0x000fe20000000800 */
[----:B------:R-:W-:Y:S01]  /*5930*/  @!PT LDS RZ, [RZ] ;  /* 0x00000000fffff984 */ /* 0x000fe20000000800 */
[----:B------:R-:W-:Y:S01]  /*5940*/  @!PT LDS RZ, [RZ] ;  /* 0x00000000fffff984 */ /* 0x000fe20000000800 */
[----:B------:R-:W-:Y:S01]  /*5950*/  @!PT LDS RZ, [RZ] ;  /* 0x00000000fffff984 */ /* 0x000fe20000000800 */
[----:B------:R1:W-:Y:S06]  /*5960*/  MEMBAR.ALL.CTA ;  /* 0x0000000000007992 */ /* 0x0003ec0000008000 */
[----:B-1----:R-:W1:Y:S02]  /*5970*/  FENCE.VIEW.ASYNC.S ;  /* 0x00000000000073c6 */ /* 0x002e640000000000 */
[----:B-1----:R1:W-:Y:S01]  /*5980*/  SYNCS.ARRIVE.TRANS64.RED.A1T0 RZ, [R0+URZ], RZ ;  /* 0x000000ff00ff79a7 */ /* 0x0023e200081004ff */
[----:B--2---:R-:W-:Y:S11]  /*5990*/  LOP3.LUT P0, RZ, R6, 0x1, RZ, 0xc0, !PT ;  /* 0x0000000106ff7812 */ /* 0x004ff6000780c0ff */
[----:B------:R-:W-:Y:S02]  /*59a0*/  @!UPT UIADD3 URZ, UPT, UPT, URZ, URZ, URZ ;  /* 0x000000fffffff290 */ /* 0x000fe4000fffe0ff */
[----:B------:R-:W-:Y:S01]  /*59b0*/  VOTEU.ANY UP1, P0 ;  /* 0x0000000000ff7886 */ /* 0x000fe20000020100 */
[----:B------:R-:W-:Y:S01]  /*59c0*/  PLOP3.LUT P0, PT, PT, PT, UP1, 0x80, 0x8 ;  /* 0x000000000008781c */ /* 0x000fe20003f0f018 */
[----:B------:R-:W-:Y:S06]  /*59d0*/  UP2UR UR4, UPR, URZ, 0x2 ;  /* 0x00000002ff047883 */ /* 0x000fec0008000000 */
[----:B------:R-:W-:Y:S06]  /*59e0*/  IMAD.U32 R60, RZ, RZ, UR4 ;  /* 0x00000004ff3c7e24 */ /* 0x000fec000f8e00ff */
[----:B------:R-:W-:Y:S02]  /*59f0*/  @P0 SHF.R.U32.HI R2, RZ, 0x10, R5 ;  /* 0x00000010ff020819 */ /* 0x000fe40000011605 */
[----:B------:R-:W-:Y:S02]  /*5a00*/  @P0 MOV R3, R4 ;  /* 0x0000000400030202 */ /* 0x000fe40000000f00 */
[----:B------:R-:W-:Y:S02]  /*5a10*/  @P0 R2UR UR4, R2 ;  /* 0x00000000020402ca */ /* 0x000fe400000e0000 */
[----:B------:R-:W-:Y:S02]  /*5a20*/  @P0 LOP3.LUT R4, R5, 0xffff, RZ, 0xc0, !PT ;  /* 0x0000ffff05040812 */ /* 0x000fe400078ec0ff */
[----:B------:R-:W-:Y:S02]  /*5a30*/  @P0 R2UR UR6, R3 ;  /* 0x00000000030602ca */ /* 0x000fe400000e0000 */
[----:B------:R-:W-:Y:S07]  /*5a40*/  @P0 R2UR UR5, R4 ;  /* 0x00000000040502ca */ /* 0x000fee00000e0000 */
[----:B------:R-:W-:Y:S02]  /*5a50*/  @UP1 UMOV UR7, UR4 ;  /* 0x0000000400071c82 */ /* 0x000fe40008000000 */
[----:B------:R-:W-:Y:S02]  /*5a60*/  IMAD.U32 R58, RZ, RZ, UR7 ;  /* 0x00000007ff3a7e24 */ /* 0x000fe4000f8e00ff */
[----:B------:R-:W-:Y:S02]  /*5a70*/  @UP1 UMOV UR38, UR6 ;  /* 0x0000000600261c82 */ /* 0x000fe40008000000 */
[----:B------:R-:W-:Y:S01]  /*5a80*/  @UP1 UMOV UR37, UR5 ;  /* 0x0000000500251c82 */ /* 0x000fe20008000000 */
[----:B-1----:R-:W-:Y:S05]  /*5a90*/  BRA.U !UP0, `(.L_x_94) ;  /* 0x0000000108cc7547 */ /* 0x002fea000b800000 */
[----:B------:R-:W1:Y:S01]  /*5aa0*/  LDCU UR12, c[0x0][0xb20] ;  /* 0x00016400ff0c77ac */ /* 0x000e620008000800 */
[----:B------:R-:W-:Y:S02]  /*5ab0*/  UIMAD.WIDE.U32 UR4, UR62, UR59, URZ ;  /* 0x0000003b3e0472a5 */ /* 0x000fe4000f8e00ff */
[----:B------:R-:W-:Y:S02]  /*5ac0*/  UIMAD.WIDE.U32 UR6, UR63, UR56, URZ ;  /* 0x000000383f0672a5 */ /* 0x000fe4000f8e00ff */
[----:B------:R-:W-:Y:S02]  /*5ad0*/  UISETP.NE.AND UP0, UPT, UR58, 0x1, UPT ;  /* 0x000000013a00788c */ /* 0x000fe4000bf05270 */
[----:B------:R-:W-:Y:S02]  /*5ae0*/  UIMAD.WIDE.U32 UR8, UR37, UR59, URZ ;  /* 0x0000003b250872a5 */ /* 0x000fe4000f8e00ff */
[----:B------:R-:W-:Y:S02]  /*5af0*/  UIMAD.WIDE.U32 UR10, UR38, UR56, URZ ;  /* 0x00000038260a72a5 */ /* 0x000fe4000f8e00ff */
[----:B------:R-:W-:Y:S02]  /*5b00*/  UISETP.NE.AND UP1, UPT, UR43, 0x1, UPT ;  /* 0x000000012b00788c */ /* 0x000fe4000bf25270 */
[----:B------:R-:W-:Y:S01]  /*5b10*/  UISETP.NE.AND UP2, UPT, UR42, 0x1, UPT ;  /* 0x000000012a00788c */ /* 0x000fe2000bf45270 */
[----:B------:R-:W-:Y:S02]  /*5b20*/  UMOV UR4, UR5 ;  /* 0x0000000500047c82 */ /* 0x000fe40008000000 */
[----:B-1----:R-:W-:Y:S03]  /*5b30*/  USHF.R.U32.HI UR5, URZ, UR12, UR4 ;  /* 0x0000000cff057299 */ /* 0x002fe60008011604 */
[----:B------:R-:W-:Y:S02]  /*5b40*/  UMOV UR4, UR7 ;  /* 0x0000000700047c82 */ /* 0x000fe40008000000 */
[----:B------:R-:W-:Y:S02]  /*5b50*/  USHF.R.U32.HI UR7, URZ, UR57, UR4 ;  /* 0x00000039ff077299 */ /* 0x000fe40008011604 */
[----:B------:R-:W-:Y:S02]  /*5b60*/  USEL UR4, UR62, UR5, !UP0 ;  /* 0x000000053e047287 */ /* 0x000fe4000c000000 */
[----:B------:R-:W-:Y:S01]  /*5b70*/  USEL UR7, UR63, UR7, !UP1 ;  /* 0x000000073f077287 */ /* 0x000fe2000c800000 */
[----:B------:R-:W-:Y:S01]  /*5b80*/  UMOV UR5, UR9 ;  /* 0x0000000900057c82 */ /* 0x000fe20008000000 */
[----:B------:R-:W-:Y:S02]  /*5b90*/  UIMAD.WIDE.U32 UR8, UR4, UR40, URZ ;  /* 0x00000028040872a5 */ /* 0x000fe4000f8e00ff */
[----:B------:R-:W-:Y:S03]  /*5ba0*/  USHF.R.U32.HI UR6, URZ, UR12, UR5 ;  /* 0x0000000cff067299 */ /* 0x000fe60008011605 */
[----:B------:R-:W-:Y:S01]  /*5bb0*/  UMOV UR5, UR11 ;  /* 0x0000000b00057c82 */ /* 0x000fe20008000000 */
[----:B------:R-:W-:Y:S02]  /*5bc0*/  UIMAD.WIDE.U32 UR10, UR7, UR40, URZ ;  /* 0x00000028070a72a5 */ /* 0x000fe4000f8e00ff */
[----:B------:R-:W-:Y:S02]  /*5bd0*/  USHF.R.U32.HI UR12, URZ, UR57, UR5 ;  /* 0x00000039ff0c7299 */ /* 0x000fe40008011605 */
[----:B------:R-:W-:Y:S01]  /*5be0*/  USEL UR6, UR37, UR6, !UP0 ;  /* 0x0000000625067287 */ /* 0x000fe2000c000000 */
[----:B------:R-:W-:Y:S02]  /*5bf0*/  UMOV UR5, UR9 ;  /* 0x0000000900057c82 */ /* 0x000fe40008000000 */
[----:B------:R-:W-:Y:S01]  /*5c00*/  UMOV UR10, UR11 ;  /* 0x0000000b000a7c82 */ /* 0x000fe20008000000 */
[----:B------:R-:W-:Y:S02]  /*5c10*/  @UP2 USHF.R.U32.HI UR4, URZ, UR41, UR5 ;  /* 0x00000029ff042299 */ /* 0x000fe40008011605 */
[----:B------:R-:W-:Y:S02]  /*5c20*/  @UP2 USHF.R.U32.HI UR7, URZ, UR41, UR10 ;  /* 0x00000029ff072299 */ /* 0x000fe4000801160a */
[----:B------:R-:W-:Y:S02]  /*5c30*/  UIMAD UR4, UR42, UR4, URZ ;  /* 0x000000042a0472a4 */ /* 0x000fe4000f8e02ff */
[----:B------:R-:W-:Y:S02]  /*5c40*/  UIMAD.WIDE.U32 UR10, UR6, UR40, URZ ;  /* 0x00000028060a72a5 */ /* 0x000fe4000f8e00ff */
[----:B------:R-:W-:Y:S02]  /*5c50*/  USEL UR5, UR38, UR12, !UP1 ;  /* 0x0000000c26057287 */ /* 0x000fe4000c800000 */
[----:B------:R-:W-:Y:S02]  /*5c60*/  UIMAD UR8, UR42, UR7, URZ ;  /* 0x000000072a0872a4 */ /* 0x000fe4000f8e02ff */
[----:B------:R-:W-:Y:S03]  /*5c70*/  UISETP.GE.AND UP0, UPT, UR6, UR4, UPT ;  /* 0x000000040600728c */ /* 0x000fe6000bf06270 */
[----:B------:R-:W-:Y:S01]  /*5c80*/  UMOV UR4, UR11 ;  /* 0x0000000b00047c82 */ /* 0x000fe20008000000 */
[----:B------:R-:W-:Y:S02]  /*5c90*/  UISETP.GE.OR UP0, UPT, UR5, UR8, UP0 ;  /* 0x000000080500728c */ /* 0x000fe40008706670 */
[----:B------:R-:W-:Y:S02]  /*5ca0*/  USHF.R.U32.HI UR4, URZ, UR41, UR4 ;  /* 0x00000029ff047299 */ /* 0x000fe40008011604 */
[----:B------:R-:W-:Y:S02]  /*5cb0*/  UIMAD.WIDE.U32 UR8, UR5, UR40, URZ ;  /* 0x00000028050872a5 */ /* 0x000fe4000f8e00ff */
[----:B------:R-:W-:Y:S02]  /*5cc0*/  USEL UR11, UR6, UR4, !UP2 ;  /* 0x00000004060b7287 */ /* 0x000fe4000d000000 */
[----:B------:R-:W-:Y:S02]  /*5cd0*/  UIADD3 UR8, UPT, UPT, -UR5, URZ, URZ ;  /* 0x000000ff05087290 */ /* 0x000fe4000fffe1ff */
[----:B------:R-:W-:Y:S01]  /*5ce0*/  UIADD3 UR10, UPT, UPT, -UR11, URZ, URZ ;  /* 0x000000ff0b0a7290 */ /* 0x000fe2000fffe1ff */
[----:B------:R-:W-:Y:S01]  /*5cf0*/  @!UP0 UMOV UR4, UR9 ;  /* 0x0000000900048c82 */ /* 0x000fe20008000000 */
[----:B------:R-:W-:Y:S02]  /*5d00*/  UIADD3 UR9, UPT, UPT, -UR6, URZ, URZ ;  /* 0x000000ff06097290 */ /* 0x000fe4000fffe1ff */
[----:B------:R-:W-:Y:S02]  /*5d10*/  @!UP0 USHF.R.U32.HI UR4, URZ, UR41, UR4 ;  /* 0x00000029ff048299 */ /* 0x000fe40008011604 */
[----:B------:R-:W-:Y:S02]  /*5d20*/  UIMAD UR10, UR42, UR10, UR6 ;  /* 0x0000000a2a0a72a4 */ /* 0x000fe4000f8e0206 */
[----:B------:R-:W-:Y:S04]  /*5d30*/  @!UP0 USEL UR4, UR5, UR4, !UP2 ;  /* 0x0000000405048287 */ /* 0x000fe8000d000000 */
[----:B------:R-:W-:Y:S02]  /*5d40*/  @!UP0 UIMAD UR10, UR7, UR10, UR4 ;  /* 0x0000000a070a82a4 */ /* 0x000fe4000f8e0204 */
[----:B------:R-:W-:Y:S02]  /*5d50*/  @!UP0 UIADD3 UR11, UPT, UPT, UR11, -UR4, URZ ;  /* 0x800000040b0b8290 */ /* 0x000fe4000fffe0ff */
[----:B------:R-:W-:Y:S02]  /*5d60*/  UIMAD UR7, UR43, UR8, UR38 ;  /* 0x000000082b0772a4 */ /* 0x000fe4000f8e0226 */
[----:B------:R-:W-:Y:S02]  /*5d70*/  @!UP0 UIMAD UR6, UR11, UR42, UR5 ;  /* 0x0000002a0b0682a4 */ /* 0x000fe4000f8e0205 */
[----:B------:R-:W-:Y:S01]  /*5d80*/  UIMAD UR4, UR58, UR9, UR37 ;  /* 0x000000093a0472a4 */ /* 0x000fe2000f8e0225 */
[----:B------:R-:W-:Y:S02]  /*5d90*/  @!UP0 UMOV UR5, UR10 ;  /* 0x0000000a00058c82 */ /* 0x000fe40008000000 */
[----:B------:R-:W-:Y:S02]  /*5da0*/  UIMAD UR38, UR5, UR43, UR7 ;  /* 0x0000002b052672a4 */ /* 0x000fe4000f8e0207 */
[----:B------:R-:W-:Y:S11]  /*5db0*/  UIMAD UR37, UR6, UR58, UR4 ;  /* 0x0000003a062572a4 */ /* 0x000ff6000f8e0204 */
[----:B------:R-:W-:Y:S01]  /*5dc0*/  @!UPT UIADD3 URZ, UPT, UPT, URZ, URZ, URZ ;  /* 0x000000fffffff290 */ /* 0x000fe2000fffe0ff */
.L_x_94:
[----:B------:R-:W-:Y:S01]  /*5dd0*/  UISETP.NE.AND UP0, UPT, UR39, 0x1, UPT ;  /* 0x000000012700788c */ /* 0x000fe2000bf05270 */
[----:B------:R-:W-:Y:S01]  /*5de0*/  R2UR UR11, R59 ;  /* 0x000000003b0b72ca */ /* 0x000fe200000e0000 */
[----:B------:R-:W-:Y:S01]  /*5df0*/  USHF.L.U32 UR50, UR25, 0x6, URZ ;  /* 0x0000000619327899 */ /* 0x000fe200080006ff */
[----:B------:R-:W-:Y:S01]  /*5e00*/  IADD3 R51, PT, PT, R51, 0x1, RZ ;  /* 0x0000000133337810 */ /* 0x000fe20007ffe0ff */
[----:B------:R-:W-:Y:S07]  /*5e10*/  USHF.L.U32 UR49, UR26, 0x6, URZ ;  /* 0x000000061a317899 */ /* 0x000fee00080006ff */
[----:B------:R-:W1:Y:S01]  /*5e20*/  @!UP0 LDCU.128 UR12, c[0x0][0xb10] ;  /* 0x00016200ff0c87ac */ /* 0x000e620008000c00 */
[----:B------:R-:W2:Y:S01]  /*5e30*/  @!UP0 LDCU UR5, c[0x0][0xb0c] ;  /* 0x00016180ff0587ac */ /* 0x000ea20008000800 */
[----:B------:R-:W3:Y:S01]  /*5e40*/  @!UP0 LDCU UR10, c[0x0][0xb20] ;  /* 0x00016400ff0a87ac */ /* 0x000ee20008000800 */
[----:B-1----:R-:W-:Y:S02]  /*5e50*/  UIMAD.WIDE.U32 UR8, UR38, UR12, URZ ;  /* 0x0000000c260872a5 */ /* 0x002fe4000f8e00ff */
[----:B------:R-:W-:Y:S02]  /*5e60*/  UIMAD.WIDE.U32 UR6, UR37, UR15, URZ ;  /* 0x0000000f250672a5 */ /* 0x000fe4000f8e00ff */
[----:B------:R-:W-:Y:S03]  /*5e70*/  @!UP0 UISETP.NE.AND UP1, UPT, UR14, 0x1, UPT ;  /* 0x000000010e00888c */ /* 0x000fe6000bf25270 */
[----:B------:R-:W-:Y:S01]  /*5e80*/  @!UP0 UMOV UR4, UR9 ;  /* 0x0000000900048c82 */ /* 0x000fe20008000000 */
[----:B--2---:R-:W-:Y:S02]  /*5e90*/  @!UP0 UISETP.NE.AND UP2, UPT, UR5, 0x1, UPT ;  /* 0x000000010500888c */ /* 0x004fe4000bf45270 */
[----:B------:R-:W-:Y:S01]  /*5ea0*/  @!UP0 USHF.R.U32.HI UR4, URZ, UR13, UR4 ;  /* 0x0000000dff048299 */ /* 0x000fe20008011604 */
[----:B------:R-:W-:Y:S02]  /*5eb0*/  @!UP0 UMOV UR6, UR7 ;  /* 0x0000000700068c82 */ /* 0x000fe40008000000 */
[----:B---3--:R-:W-:Y:S02]  /*5ec0*/  @!UP0 USHF.R.U32.HI UR6, URZ, UR10, UR6 ;  /* 0x0000000aff068299 */ /* 0x008fe40008011606 */
[----:B------:R-:W-:Y:S02]  /*5ed0*/  @!UP0 USEL UR7, UR38, UR4, !UP2 ;  /* 0x0000000426078287 */ /* 0x000fe4000d000000 */
[----:B------:R-:W-:Y:S04]  /*5ee0*/  @!UP0 USEL UR6, UR37, UR6, !UP1 ;  /* 0x0000000625068287 */ /* 0x000fe8000c800000 */
[----:B------:R-:W-:Y:S02]  /*5ef0*/  @!UP0 UIADD3 UR4, UPT, UPT, -UR7, UR6, URZ ;  /* 0x0000000607048290 */ /* 0x000fe4000fffe1ff */
[----:B------:R-:W-:Y:S02]  /*5f00*/  @!UP0 UIADD3 UR6, UPT, UPT, UR7, -UR6, URZ ;  /* 0x8000000607068290 */ /* 0x000fe4000fffe0ff */
[----:B------:R-:W-:Y:S02]  /*5f10*/  @!UP0 UIMAD UR38, UR4, UR5, UR38 ;  /* 0x00000005042682a4 */ /* 0x000fe4000f8e0226 */
[----:B------:R-:W-:Y:S02]  /*5f20*/  @!UP0 UIMAD UR37, UR6, UR14, UR37 ;  /* 0x0000000e062582a4 */ /* 0x000fe4000f8e0225 */
[----:B------:R-:W-:Y:S09]  /*5f30*/  ULOP3.LUT UP0, URZ, UR11, 0x1b0, URZ, 0xc0, !UPT ;  /* 0x000001b00bff7892 */ /* 0x000ff2000f80c0ff */
[----:B------:R-:W-:Y:S05]  /*5f40*/  BRA.U !UP0, `(.L_x_95) ;  /* 0x00000001087c7547 */ /* 0x000fea000b800000 */
[----:B------:R-:W1:Y:S01]  /*5f50*/  LDCU.64 UR8, c[0x4][0x80] ;  /* 0x01001000ff0877ac */ /* 0x000e620008000a00 */
[----:B------:R-:W-:Y:S01]  /*5f60*/  MOV R2, 0x0 ;  /* 0x0000000000027802 */ /* 0x000fe20000000f00 */
[----:B------:R-:W-:Y:S02]  /*5f70*/  HFMA2 R12, -RZ, RZ, 0, 5.9604644775390625e-08 ;  /* 0x00000001ff0c7431 */ /* 0x000fe400000001ff */
[----:B------:R-:W-:Y:S01]  /*5f80*/  IMAD.MOV.U32 R8, RZ, RZ, 0x70 ;  /* 0x00000070ff087424 */ /* 0x000fe200078e00ff */
[----:B------:R2:W3:Y:S01]  /*5f90*/  LDC.64 R14, c[0x4][R2] ;  /* 0x01000000020e7b82 */ /* 0x0004e20000000a00 */
[----:B------:R-:W4:Y:S01]  /*5fa0*/  LDCU.64 UR6, c[0x4][0x88] ;  /* 0x01001100ff0677ac */ /* 0x000f220008000a00 */
[----:B------:R-:W-:Y:S01]  /*5fb0*/  IMAD.MOV.U32 R13, RZ, RZ, RZ ;  /* 0x000000ffff0d7224 */ /* 0x000fe200078e00ff */
[----:B------:R-:W2:Y:S01]  /*5fc0*/  LDCU.64 UR4, c[0x4][0x8] ;  /* 0x01000100ff0477ac */ /* 0x000ea20008000a00 */
[----:B-1----:R-:W-:Y:S01]  /*5fd0*/  MOV R5, UR9 ;  /* 0x0000000900057c02 */ /* 0x002fe20008000f00 */
[----:B------:R-:W-:Y:S01]  /*5fe0*/  IMAD.U32 R4, RZ, RZ, UR8 ;  /* 0x00000008ff047e24 */ /* 0x000fe2000f8e00ff */
[----:B----4-:R-:W-:Y:S01]  /*5ff0*/  MOV R7, UR7 ;  /* 0x0000000700077c02 */ /* 0x010fe20008000f00 */
[----:B------:R-:W-:Y:S01]  /*6000*/  IMAD.U32 R6, RZ, RZ, UR6 ;  /* 0x00000006ff067e24 */ /* 0x000fe2000f8e00ff */
[----:B--2---:R-:W-:Y:S01]  /*6010*/  MOV R11, UR5 ;  /* 0x00000005000b7c02 */ /* 0x004fe20008000f00 */
[----:B------:R-:W-:Y:S02]  /*6020*/  IMAD.U32 R10, RZ, RZ, UR4 ;  /* 0x00000004ff0a7e24 */ /* 0x000fe4000f8e00ff */
[----:B------:R-:W-:Y:S07]  /*6030*/  LEPC R20, `(.L_x_96) ;  /* 0x000000001014794e */ /* 0x000fee0000000000 */
[----:B---3-5:R-:W-:Y:S05]  /*6040*/  CALL.ABS.NOINC R14 ;  /* 0x000000000e007343 */ /* 0x028fea0003c00000 */
.L_x_96:
[----:B------:R-:W1:Y:S01]  /*6050*/  LDCU.64 UR8, c[0x4][0x80] ;  /* 0x01001000ff0877ac */ /* 0x000e620008000a00 */
[----:B------:R-:W2:Y:S01]  /*6060*/  LDC.64 R2, c[0x4][R2] ;  /* 0x0100000002027b82 */ /* 0x000ea20000000a00 */
[----:B------:R-:W-:Y:S02]  /*6070*/  HFMA2 R12, -RZ, RZ, 0, 5.9604644775390625e-08 ;  /* 0x00000001ff0c7431 */ /* 0x000fe400000001ff */
[----:B------:R-:W-:Y:S02]  /*6080*/  IMAD.MOV.U32 R8, RZ, RZ, 0x70 ;  /* 0x00000070ff087424 */ /* 0x000fe400078e00ff */
[----:B------:R-:W-:Y:S01]  /*6090*/  IMAD.MOV.U32 R13, RZ, RZ, RZ ;  /* 0x000000ffff0d7224 */ /* 0x000fe200078e00ff */
[----:B------:R-:W3:Y:S01]  /*60a0*/  LDCU.64 UR6, c[0x4][0x88] ;  /* 0x01001100ff0677ac */ /* 0x000ee20008000a00 */
[----:B------:R-:W4:Y:S01]  /*60b0*/  LDCU.64 UR4, c[0x4][0x8] ;  /* 0x01000100ff0477ac */ /* 0x000f220008000a00 */
[----:B-1----:R-:W-:Y:S02]  /*60c0*/  MOV R4, UR8 ;  /* 0x0000000800047c02 */ /* 0x002fe40008000f00 */
[----:B------:R-:W-:Y:S02]  /*60d0*/  MOV R5, UR9 ;  /* 0x0000000900057c02 */ /* 0x000fe40008000f00 */
[----:B---3--:R-:W-:Y:S01]  /*60e0*/  MOV R7, UR7 ;  /* 0x0000000700077c02 */ /* 0x008fe20008000f00 */
[----:B------:R-:W-:Y:S01]  /*60f0*/  IMAD.U32 R6, RZ, RZ, UR6 ;  /* 0x00000006ff067e24 */ /* 0x000fe2000f8e00ff */
[----:B----4-:R-:W-:Y:S01]  /*6100*/  MOV R11, UR5 ;  /* 0x00000005000b7c02 */ /* 0x010fe20008000f00 */
[----:B------:R-:W-:Y:S02]  /*6110*/  IMAD.U32 R10, RZ, RZ, UR4 ;  /* 0x00000004ff0a7e24 */ /* 0x000fe4000f8e00ff */
[----:B------:R-:W-:Y:S07]  /*6120*/  LEPC R20, `(.L_x_95) ;  /* 0x000000001014794e */ /* 0x000fee0000000000 */
[----:B--2---:R-:W-:Y:S05]  /*6130*/  CALL.ABS.NOINC R2 ;  /* 0x0000000002007343 */ /* 0x004fea0003c00000 */
.L_x_95:
[----:B------:R-:W-:Y:S02]  /*6140*/  R2UR UR6, R49 ;  /* 0x00000000310672ca */ /* 0x000fe400000e0000 */
[----:B------:R-:W-:Y:S02]  /*6150*/  R2UR UR5, R57 ;  /* 0x00000000390572ca */ /* 0x000fe400000e0000 */
[----:B------:R-:W-:Y:S02]  /*6160*/  R2UR UR4, R56 ;  /* 0x00000000380472ca */ /* 0x000fe400000e0000 */
[----:B------:R-:W-:Y:S02]  /*6170*/  ISETP.NE.U32.AND P4, PT, R42, RZ, PT ;  /* 0x000000ff2a00720c */ /* 0x000fe40003f85070 */
[----:B------:R-:W-:Y:S02]  /*6180*/  ISETP.NE.U32.AND P2, PT, RZ, UR60, PT ;  /* 0x0000003cff007c0c */ /* 0x000fe4000bf45070 */
[----:B------:R-:W-:Y:S02]  /*6190*/  ISETP.NE.AND.EX P4, PT, R43, RZ, PT, P4 ;  /* 0x000000ff2b00720c */ /* 0x000fe40003f85340 */
[----:B------:R-:W-:Y:S01]  /*61a0*/  ISETP.NE.AND.EX P2, PT, RZ, UR61, PT, P2 ;  /* 0x0000003dff007c0c */ /* 0x000fe2000bf45320 */
[----:B------:R-:W-:Y:S02]  /*61b0*/  UISETP.NE.AND UP2, UPT, UR6, URZ, UPT ;  /* 0x000000ff0600728c */ /* 0x000fe4000bf45270 */
[----:B------:R-:W-:Y:S04]  /*61c0*/  UISETP.NE.U32.AND UP0, UPT, UR5, URZ, UPT ;  /* 0x000000ff0500728c */ /* 0x000fe8000bf05070 */
[----:B------:R-:W-:Y:S01]  /*61d0*/  UISETP.NE.AND.EX UP1, UPT, UR4, URZ, UPT, UP0 ;  /* 0x000000ff0400728c */ /* 0x000fe2000bf25300 */
[----:B------:R-:W-:Y:S01]  /*61e0*/  PLOP3.LUT P1, PT, PT, PT, UP2, 0x80, 0x8 ;  /* 0x000000000008781c */ /* 0x000fe20003f2f028 */
[----:B------:R-:W-:Y:S03]  /*61f0*/  UPLOP3.LUT UP0, UPT, UPT, UPT, UPT, 0x40, 0x4 ;  /* 0x000000000004789c */ /* 0x000fe60003f0e870 */
[----:B------:R-:W-:Y:S06]  /*6200*/  @UP2 UPLOP3.LUT UP0, UPT, UPT, UPT, UP1, 0x80, 0x8 ;  /* 0x000000000008289c */ /* 0x000fec0003f0f010 */
[----:B------:R-:W-:Y:S01]  /*6210*/  PLOP3.LUT P0, PT, PT, PT, UP0, 0x80, 0x8 ;  /* 0x000000000008781c */ /* 0x000fe20003f0f008 */
[----:B------:R-:W-:Y:S01]  /*6220*/  @!UPT UIADD3 URZ, UPT, UPT, URZ, URZ, URZ ;  /* 0x000000fffffff290 */ /* 0x000fe2000fffe0ff */
[----:B------:R-:W-:Y:S11]  /*6230*/  BRA.U !UP1, `(.L_x_97) ;  /* 0x0000000109407547 */ /* 0x000ff6000b800000 */
[----:B------:R-:W-:Y:S01]  /*6240*/  UISETP.NE.U32.AND UP0, UPT, UR60, URZ, UPT ;  /* 0x000000ff3c00728c */ /* 0x000fe2000bf05070 */
[----:B------:R-:W-:Y:S01]  /*6250*/  R2UR UR6, R57 ;  /* 0x00000000390672ca */ /* 0x000fe200000e0000 */
[----:B------:R-:W1:Y:S01]  /*6260*/  LDCU.64 UR8, c[0x0][0x358] ;  /* 0x00006b00ff0877ac */ /* 0x000e620008000a00 */
[----:B------:R-:W-:Y:S02]  /*6270*/  HFMA2 R45, -RZ, RZ, 0, 5.9604644775390625e-08 ;  /* 0x00000001ff2d7431 */ /* 0x000fe400000001ff */
[----:B------:R-:W-:Y:S01]  /*6280*/  IMAD.MOV.U32 R0, RZ, RZ, 0x1 ;  /* 0x00000001ff007424 */ /* 0x000fe200078e00ff */
[----:B------:R-:W-:Y:S06]  /*6290*/  UISETP.NE.AND.EX UP0, UPT, UR61, URZ, UPT, UP0 ;  /* 0x000000ff3d00728c */ /* 0x000fec000bf05300 */
[----:B------:R-:W-:Y:S05]  /*62a0*/  PLOP3.LUT P3, PT, PT, PT, UP0, 0x80, 0x8 ;  /* 0x000000000008781c */ /* 0x000fea0003f6f008 */
[----:B------:R-:W2:Y:S01]  /*62b0*/  @UP0 LDCU.64 UR4, c[0x0][0x888] ;  /* 0x00011100ff0407ac */ /* 0x000ea20008000a00 */
[----:B------:R-:W-:Y:S07]  /*62c0*/  @UP0 UIMAD UR6, UR36, UR6, URZ ;  /* 0x00000006240602a4 */ /* 0x000fee000f8e02ff */
[----:B------:R-:W-:Y:S01]  /*62d0*/  @!P3 PRMT R45, R0, 0x7610, R45 ;  /* 0x00007610002db816 */ /* 0x000fe2000000002d */
[----:B--2---:R-:W-:Y:S06]  /*62e0*/  @UP0 UIMAD.WIDE UR4, UR6, 0x4, UR4 ;  /* 0x00000004060408a5 */ /* 0x004fec000f8e0204 */
[----:B-----5:R-:W-:Y:S02]  /*62f0*/  IMAD.U32 R26, RZ, RZ, UR4 ;  /* 0x00000004ff1a7e24 */ /* 0x020fe4000f8e00ff */
[----:B------:R-:W-:Y:S03]  /*6300*/  IMAD.U32 R27, RZ, RZ, UR5 ;  /* 0x00000005ff1b7e24 */ /* 0x000fe6000f8e00ff */
[----:B------:R-:W2:Y:S02]  /*6310*/  @!UP0 LDCU UR4, c[0x0][0x880] ;  /* 0x00011000ff0487ac */ /* 0x000ea40008000800 */
[----:B-1----:R1:W5:Y:S02]  /*6320*/  @P3 LDG.E R26, desc[UR8][R26.64] ;  /* 0x000000081a1a3981 */ /* 0x002364000c1e1900 */
[----:B-12---:R-:W-:Y:S02]  /*6330*/  @!P3 MOV R26, UR4 ;  /* 0x00000004001abc02 */ /* 0x006fe40008000f00 */
.L_x_97:
[----:B------:R-:W-:Y:S05]  /*6340*/  @!P4 BRA `(.L_x_98) ;  /* 0x000000000024c947 */ /* 0x000fea0003800000 */
[----:B------:R-:W-:Y:S01]  /*6350*/  ISETP.NE.U32.AND P3, PT, R40, RZ, PT ;  /* 0x000000ff2800720c */ /* 0x000fe20003f65070 */
[----:B------:R-:W1:Y:S03]  /*6360*/  LDCU.64 UR4, c[0x0][0x358] ;  /* 0x00006b00ff0477ac */ /* 0x000e660008000a00 */
[----:B------:R-:W-:Y:S11]  /*6370*/  ISETP.NE.AND.EX P3, PT, R41, RZ, PT, P3 ;  /* 0x000000ff2900720c */ /* 0x000ff60003f65330 */
[----:B------:R-:W-:Y:S02]  /*6380*/  @!UPT UIADD3 URZ, UPT, UPT, URZ, URZ, URZ ;  /* 0x000000fffffff290 */ /* 0x000fe4000fffe0ff */
[----:B------:R-:W2:Y:S01]  /*6390*/  @P3 LDC.64 R2, c[0x0][0x8a8] ;  /* 0x00022a00ff023b82 */ /* 0x000ea20000000a00 */
[----:B------:R-:W-:Y:S04]  /*63a0*/  @P3 IMAD R0, R42, UR36, RZ ;  /* 0x000000242a003c24 */ /* 0x000fe8000f8e02ff */
[----:B--2---:R-:W-:Y:S05]  /*63b0*/  @P3 IMAD.WIDE R2, R0, 0x4, R2 ;  /* 0x0000000400023825 */ /* 0x004fea00078e0202 */
[----:B-1---5:R1:W5:Y:S02]  /*63c0*/  @P3 LDG.E R24, desc[UR4][R2.64] ;  /* 0x0000000402183981 */ /* 0x022364000c1e1900 */
[----:B-1----:R-:W2:Y:S02]  /*63d0*/  @!P3 LDC R24, c[0x0][0x8a0] ;  /* 0x00022800ff18bb82 */ /* 0x002ea40000000800 */
.L_x_98:
[----:B-----5:R-:W-:Y:S01]  /*63e0*/  FSETP.NEU.AND P3, PT, R26, RZ, PT ;  /* 0x000000ff1a00720b */ /* 0x020fe20003f6d000 */
[----:B------:R-:W-:Y:S01]  /*63f0*/  IMAD.U32 R2, RZ, RZ, UR46 ;  /* 0x0000002eff027e24 */ /* 0x000fe2000f8e00ff */
[----:B------:R-:W-:Y:S01]  /*6400*/  SEL R5, RZ, 0xffffffff, P2 ;  /* 0xffffffffff057807 */ /* 0x000fe20001000000 */
[----:B------:R-:W-:Y:S01]  /*6410*/  ULOP3.LUT UR4, UR55, 0x1, URZ, 0x3c, !UPT ;  /* 0x0000000137047892 */ /* 0x000fe2000f8e3cff */
[----:B------:R-:W-:Y:S01]  /*6420*/  @P1 LOP3.LUT P2, RZ, R45, 0xff, RZ, 0xc0, !PT ;  /* 0x000000ff2dff1812 */ /* 0x000fe2000784c0ff */
[----:B------:R-:W-:Y:S01]  /*6430*/  BSSY B1, `(.L_x_99) ;  /* 0x000003d000017945 */ /* 0x000fe20003800000 */
[----:B------:R-:W-:Y:S01]  /*6440*/  @P1 SEL R0, RZ, 0xffffffff, P3 ;  /* 0xffffffffff001807 */ /* 0x000fe20001800000 */
[----:B------:R-:W-:Y:S01]  /*6450*/  IMAD.MOV.U32 R65, RZ, RZ, 0x1 ;  /* 0x00000001ff417424 */ /* 0x000fe200078e00ff */
[----:B------:R-:W-:Y:S01]  /*6460*/  LEA R2, R2, UR44, 0x3 ;  /* 0x0000002c02027c11 */ /* 0x000fe2000f8e18ff */
[----:B------:R-:W-:Y:S01]  /*6470*/  IMAD.U32 R63, RZ, RZ, UR4 ;  /* 0x00000004ff3f7e24 */ /* 0x000fe2000f8e00ff */
[----:B------:R-:W-:Y:S01]  /*6480*/  @P0 SEL R0, R5, R0, !P2 ;  /* 0x0000000005000207 */ /* 0x000fe20005000000 */
[----:B------:R-:W-:Y:S01]  /*6490*/  IMAD.U32 R64, RZ, RZ, UR46 ;  /* 0x0000002eff407e24 */ /* 0x000fe2000f8e00ff */
[----:B------:R-:W-:Y:S02]  /*64a0*/  LEA R27, R22, UR44, 0x3 ;  /* 0x0000002c161b7c11 */ /* 0x000fe4000f8e18ff */
[----:B------:R-:W-:Y:S02]  /*64b0*/  CS2R R38, SRZ ;  /* 0x0000000000267805 */ /* 0x000fe4000001ff00 */
[----:B------:R-:W-:Y:S02]  /*64c0*/  @P1 LOP3.LUT R0, R0, 0x1, RZ, 0xc0, !PT ;  /* 0x0000000100001812 */ /* 0x000fe400078ec0ff */
[----:B------:R-:W-:Y:S02]  /*64d0*/  CS2R R36, SRZ ;  /* 0x0000000000247805 */ /* 0x000fe4000001ff00 */
[----:B------:R-:W-:Y:S02]  /*64e0*/  SHF.L.U32 R3, R53, 0x1f, RZ ;  /* 0x0000001f35037819 */ /* 0x000fe400000006ff */
[----:B------:R-:W-:Y:S02]  /*64f0*/  CS2R R30, SRZ ;  /* 0x00000000001e7805 */ /* 0x000fe4000001ff00 */
[----:B------:R-:W-:Y:S02]  /*6500*/  ISETP.NE.U32.OR P5, PT, R0, 0x1, !P1 ;  /* 0x000000010000780c */ /* 0x000fe40004fa5470 */
[----:B------:R-:W-:Y:S02]  /*6510*/  CS2R R28, SRZ ;  /* 0x00000000001c7805 */ /* 0x000fe4000001ff00 */
[----:B------:R-:W-:Y:S02]  /*6520*/  PLOP3.LUT P2, PT, PT, PT, UP1, 0x80, 0x8 ;  /* 0x000000000008781c */ /* 0x000fe40003f4f018 */
[----:B------:R-:W-:Y:S02]  /*6530*/  LEA.HI R25, R22, R22, RZ, 0x1 ;  /* 0x0000001616197211 */ /* 0x000fe400078f08ff */
[----:B------:R-:W-:Y:S02]  /*6540*/  LOP3.LUT P4, R50, R45, 0xff, RZ, 0xc0, !PT ;  /* 0x000000ff2d327812 */ /* 0x000fe4000788c0ff */
[----:B------:R-:W-:Y:S02]  /*6550*/  SEL R4, RZ, 0xffffffff, P3 ;  /* 0xffffffffff047807 */ /* 0x000fe40001800000 */
[----:B------:R-:W-:Y:S02]  /*6560*/  P2R R61, PR, RZ, 0x20 ;  /* 0x00000020ff3d7803 */ /* 0x000fe40000000000 */
[----:B------:R-:W-:Y:S03]  /*6570*/  @P5 SHF.L.U32 R0, R63, 0x1f, RZ ;  /* 0x0000001f3f005819 */ /* 0x000fe600000006ff */
[----:B------:R-:W-:Y:S01]  /*6580*/  @P2 SEL R4, R5, R4, !P4 ;  /* 0x0000000405042207 */ /* 0x000fe20006000000 */
[----:B------:R1:W3:Y:S03]  /*6590*/  @P5 SYNCS.PHASECHK.TRANS64.TRYWAIT P1, [R2+URZ+0x60], R0 ;  /* 0x00006000020055a7 */ /* 0x0002e600080211ff */
[----:B------:R-:W-:Y:S04]  /*65a0*/  LOP3.LUT R4, R4, 0x1, RZ, 0xc0, !PT ;  /* 0x0000000104047812 */ /* 0x000fe800078ec0ff */
[----:B------:R-:W-:Y:S04]  /*65b0*/  ISETP.NE.U32.AND P2, PT, R4, 0x1, PT ;  /* 0x000000010400780c */ /* 0x000fe80003f45070 */
[----:B------:R-:W-:Y:S01]  /*65c0*/  P2R R66, PR, RZ, 0x4 ;  /* 0x00000004ff427803 */ /* 0x000fe20000000000 */
[----:B------:R4:W2:Y:S01]  /*65d0*/  SYNCS.PHASECHK.TRANS64.TRYWAIT P0, [R27+URZ+0xc0], R3 ;  /* 0x0000c0031b0075a7 */ /* 0x0008a200080011ff */
[C---:B-1----:R-:W-:Y:S01]  /*65e0*/  IMAD.SHL.U32 R0, R25.reuse, 0x20, RZ ;  /* 0x0000002019007824 */ /* 0x042fe200078e00ff */
[----:B------:R-:W-:Y:S04]  /*65f0*/  LOP3.LUT R25, R25, 0xffe, RZ, 0xc0, !PT ;  /* 0x00000ffe19197812 */ /* 0x000fe800078ec0ff */
[----:B------:R-:W-:Y:S01]  /*6600*/  LOP3.LUT R0, R0, 0xffffffc0, RZ, 0xc0, !PT ;  /* 0xffffffc000007812 */ /* 0x000fe200078ec0ff */
[----:B------:R-:W-:Y:S04]  /*6610*/  IMAD.IADD R25, R22, 0x1, -R25 ;  /* 0x0000000116197824 */ /* 0x000fe800078e0a19 */
[----:B------:R-:W-:Y:S04]  /*6620*/  IMAD.IADD R0, R23, 0x1, R0 ;  /* 0x0000000117007824 */ /* 0x000fe800078e0200 */
[----:B------:R-:W-:Y:S01]  /*6630*/  IMAD R25, R25, 0x100000, R0 ;  /* 0x0010000019197824 */ /* 0x000fe200078e0200 */
[----:B---3--:R-:W-:Y:S01]  /*6640*/  @P5 SEL R65, RZ, 0x1, !P1 ;  /* 0x00000001ff415807 */ /* 0x008fe20004800000 */
[----:B----4-:R-:W-:Y:S06]  /*6650*/  @!P5 BRA `(.L_x_100) ;  /* 0x000000000068d947 */ /* 0x010fec0003800000 */
[----:B------:R-:W-:Y:S01]  /*6660*/  HFMA2 R31, -RZ, RZ, 0, 0 ;  /* 0x00000000ff1f7431 */ /* 0x000fe200000001ff */
[----:B------:R-:W-:Y:S01]  /*6670*/  ISETP.NE.AND P1, PT, R65, RZ, PT ;  /* 0x000000ff4100720c */ /* 0x000fe20003f25270 */
[----:B------:R-:W-:Y:S01]  /*6680*/  IMAD.U32 R0, RZ, RZ, UR46 ;  /* 0x0000002eff007e24 */ /* 0x000fe2000f8e00ff */
[----:B------:R-:W-:Y:S11]  /*6690*/  BSSY B0, `(.L_x_101) ;  /* 0x0000005000007945 */ /* 0x000ff60003800000 */
[----:B------:R-:W-:Y:S05]  /*66a0*/  @P1 BRA `(.L_x_102) ;  /* 0x00000000000c1947 */ /* 0x000fea0003800000 */
[----:B------:R-:W-:Y:S04]  /*66b0*/  SHF.L.U32 R4, R63, 0x1f, RZ ;  /* 0x0000001f3f047819 */ /* 0x000fe800000006ff */
[----:B------:R-:W1:Y:S02]  /*66c0*/  SYNCS.PHASECHK.TRANS64.TRYWAIT P1, [R2+URZ+0x60], R4 ;  /* 0x00006004020075a7 */ /* 0x000e6400080211ff */
[----:B-1----:R-:W-:Y:S05]  /*66d0*/  @!P1 BRA `(.L_x_103) ;  /* 0x0000001c00e49947 */ /* 0x002fea0003800000 */
.L_x_102:
[----:B------:R-:W-:Y:S05]  /*66e0*/  BSYNC B0 ;  /* 0x0000000000007941 */ /* 0x000fea0003800000 */
.L_x_101:
[----:B------:R-:W-:Y:S01]  /*66f0*/  ISETP.NE.AND P1, PT, R66, RZ, PT ;  /* 0x000000ff4200720c */ /* 0x000fe20003f25270 */
[----:B------:R-:W-:Y:S01]  /*6700*/  IMAD.MOV.U32 R30, RZ, RZ, RZ ;  /* 0x000000ffff1e7224 */ /* 0x000fe200078e00ff */
[----:B------:R-:W-:Y:S02]  /*6710*/  CS2R R28, SRZ ;  /* 0x00000000001c7805 */ /* 0x000fe4000001ff00 */
[----:B------:R-:W-:Y:S02]  /*6720*/  CS2R R38, SRZ ;  /* 0x0000000000267805 */ /* 0x000fe4000001ff00 */
[----:B------:R-:W-:Y:S07]  /*6730*/  CS2R R36, SRZ ;  /* 0x0000000000247805 */ /* 0x000fee000001ff00 */
[----:B-1----:R-:W-:Y:S01]  /*6740*/  @P1 IMAD R2, R0, 0x800, R44 ;  /* 0x0000080000021824 */ /* 0x002fe200078e022c */
[----:B------:R-:W-:Y:S05]  /*6750*/  @P1 WARPSYNC.ALL ;  /* 0x0000000000001948 */ /* 0x000fea0003800000 */
[----:B------:R-:W-:Y:S01]  /*6760*/  @P1 LEA R2, R2, UR44, 0x1 ;  /* 0x0000002c02021c11 */ /* 0x000fe2000f8e08ff */
[----:B------:R-:W-:Y:S04]  /*6770*/  UIADD3 UR4, UPT, UPT, UR46, 0x1, URZ ;  /* 0x000000012e047890 */ /* 0x000fe8000fffe0ff */
[----:B------:R1:W3:Y:S01]  /*6780*/  @P1 LDSM.16.M88.4 R28, [R2+0x200] ;  /* 0x00020000021c183b */ /* 0x0002e20000000200 */
[----:B------:R-:W-:Y:S01]  /*6790*/  UISETP.NE.AND UP0, UPT, UR4, 0x3, UPT ;  /* 0x000000030400788c */ /* 0x000fe2000bf05270 */
[----:B------:R-:W-:Y:S03]  /*67a0*/  @P1 IMAD R0, R54, 0x2, R2 ;  /* 0x0000000236001824 */ /* 0x000fe600078e0202 */
[----:B------:R-:W-:Y:S02]  /*67b0*/  USEL UR5, URZ, 0x1, UP0 ;  /* 0x00000001ff057887 */ /* 0x000fe40008000000 */
[----:B------:R1:W4:Y:S01]  /*67c0*/  @P1 LDSM.16.M88.4 R36, [R0+0x200] ;  /* 0x000200000024183b */ /* 0x0003220000000200 */
[----:B------:R-:W-:Y:S03]  /*67d0*/  USEL UR4, UR4, URZ, UP0 ;  /* 0x000000ff04047287 */ /* 0x000fe60008000000 */
[----:B------:R-:W-:Y:S03]  /*67e0*/  LOP3.LUT R63, R63, UR5, RZ, 0x3c, !PT ;  /* 0x000000053f3f7c12 */ /* 0x000fe6000f8e3cff */
[----:B------:R-:W-:Y:S02]  /*67f0*/  IMAD.U32 R64, RZ, RZ, UR4 ;  /* 0x00000004ff407e24 */ /* 0x000fe4000f8e00ff */
.L_x_100:
[----:B------:R-:W-:Y:S05]  /*6800*/  BSYNC B1 ;  /* 0x0000000000017941 */ /* 0x000fea0003800000 */
.L_x_99:
[----:B-1----:R-:W-:Y:S04]  /*6810*/  SHF.R.U32.HI R0, RZ, 0x15, R25 ;  /* 0x00000015ff007819 */ /* 0x002fe80000011619 */
[----:B------:R-:W-:Y:S01]  /*6820*/  LOP3.LUT P1, RZ, R0, 0x3, R46, 0x48, !PT ;  /* 0x0000000300ff7812 */ /* 0x000fe2000782482e */
[----:B------:R-:W-:Y:S01]  /*6830*/  @!UPT UIADD3 URZ, UPT, UPT, URZ, URZ, URZ ;  /* 0x000000fffffff290 */ /* 0x000fe2000fffe0ff */
[----:B--2---:R-:W-:Y:S11]  /*6840*/  @P0 BRA `(.L_x_104) ;  /* 0x0000000000080947 */ /* 0x004ff60003800000 */
[----:B------:R-:W1:Y:S02]  /*6850*/  SYNCS.PHASECHK.TRANS64.TRYWAIT P0, [R27+URZ+0xc0], R3 ;  /* 0x0000c0031b0075a7 */ /* 0x000e6400080011ff */
[----:B-1----:R-:W-:Y:S05]  /*6860*/  @!P0 BRA `(.L_x_105) ;  /* 0x0000001c00948947 */ /* 0x002fea0003800000 */
.L_x_104:
[----:B------:R-:W-:Y:S05]  /*6870*/  @!P1 BRA `(.L_x_106) ;  /* 0x0000000000409947 */ /* 0x000fea0003800000 */
[----:B------:R-:W2:Y:S01]  /*6880*/  LDCU.64 UR8, c[0x4][0x70] ;  /* 0x01000e00ff0877ac */ /* 0x000ea20008000a00 */
[----:B-1----:R-:W-:Y:S01]  /*6890*/  MOV R3, 0x0 ;  /* 0x0000000000037802 */ /* 0x002fe20000000f00 */
[----:B------:R-:W-:Y:S02]  /*68a0*/  HFMA2 R12, -RZ, RZ, 0, 5.9604644775390625e-08 ;  /* 0x00000001ff0c7431 */ /* 0x000fe400000001ff */
[----:B------:R-:W-:Y:S02]  /*68b0*/  IMAD.MOV.U32 R8, RZ, RZ, 0x192 ;  /* 0x00000192ff087424 */ /* 0x000fe400078e00ff */
[----:B------:R-:W-:Y:S01]  /*68c0*/  IMAD.MOV.U32 R13, RZ, RZ, RZ ;  /* 0x000000ffff0d7224 */ /* 0x000fe200078e00ff */
[----:B------:R-:W1:Y:S01]  /*68d0*/  LDCU.64 UR6, c[0x4][0x78] ;  /* 0x01000f00ff0677ac */ /* 0x000e620008000a00 */
[----:B------:R-:W3:Y:S01]  /*68e0*/  LDC.64 R2, c[0x4][R3] ;  /* 0x0100000003027b82 */ /* 0x000ee20000000a00 */
[----:B------:R-:W5:Y:S01]  /*68f0*/  LDCU.64 UR4, c[0x4][0x10] ;  /* 0x01000200ff0477ac */ /* 0x000f620008000a00 */
[----:B--2---:R-:W-:Y:S01]  /*6900*/  MOV R5, UR9 ;  /* 0x0000000900057c02 */ /* 0x004fe20008000f00 */
[----:B------:R-:W-:Y:S01]  /*6910*/  IMAD.U32 R4, RZ, RZ, UR8 ;  /* 0x00000008ff047e24 */ /* 0x000fe2000f8e00ff */
[----:B-1----:R-:W-:Y:S01]  /*6920*/  MOV R7, UR7 ;  /* 0x0000000700077c02 */ /* 0x002fe20008000f00 */
[----:B------:R-:W-:Y:S01]  /*6930*/  IMAD.U32 R6, RZ, RZ, UR6 ;  /* 0x00000006ff067e24 */ /* 0x000fe2000f8e00ff */
[----:B-----5:R-:W-:Y:S01]  /*6940*/  MOV R11, UR5 ;  /* 0x00000005000b7c02 */ /* 0x020fe20008000f00 */
[----:B------:R-:W-:Y:S02]  /*6950*/  IMAD.U32 R10, RZ, RZ, UR4 ;  /* 0x00000004ff0a7e24 */ /* 0x000fe4000f8e00ff */
[----:B------:R-:W-:Y:S07]  /*6960*/  LEPC R20, `(.L_x_106) ;  /* 0x000000001014794e */ /* 0x000fee0000000000 */
[----:B---34-:R-:W-:Y:S05]  /*6970*/  CALL.ABS.NOINC R2 ;  /* 0x0000000002007343 */ /* 0x018fea0003c00000 */
.L_x_106:
[----:B------:R-:W-:Y:S05]  /*6980*/  WARPSYNC.ALL ;  /* 0x0000000000007948 */ /* 0x000fea0003800000 */
[----:B------:R-:W-:Y:S01]  /*6990*/  R2UR UR4, R25 ;  /* 0x00000000190472ca */ /* 0x000fe200000e0000 */
[----:B-1-3--:R-:W-:Y:S01]  /*69a0*/  HADD2.F32 R3, -RZ, R28.H0_H0 ;  /* 0x2000001cff037230 */ /* 0x00afe20000004100 */
[----:B------:R-:W-:Y:S01]  /*69b0*/  SHF.L.U32 R62, R54, 0x1, RZ ;  /* 0x00000001363e7819 */ /* 0x000fe200000006ff */
[----:B------:R-:W-:Y:S01]  /*69c0*/  HADD2.F32 R20, -RZ, R30.H0_H0 ;  /* 0x2000001eff147230 */ /* 0x000fe20000004100 */
[----:B------:R-:W-:Y:S01]  /*69d0*/  ISETP.NE.AND P0, PT, R55, RZ, PT ;  /* 0x000000ff3700720c */ /* 0x000fe20003f05270 */
[----:B------:R-:W-:Y:S08]  /*69e0*/  BSSY.RECONVERGENT B0, `(.L_x_107) ;  /* 0x000004e000007945 */ /* 0x000ff00003800200 */
[----:B------:R-:W1:Y:S02]  /*69f0*/  LDTM.16dp256bit.x4 R4, tmem[UR4] ;  /* 0x00000004000479ee */ /* 0x000e640008120000 */
[C---:B-1----:R-:W-:Y:S01]  /*6a00*/  FMUL R0, R24.reuse, R4 ;  /* 0x0000000418007220 */ /* 0x042fe20000400000 */
[----:B------:R-:W-:Y:S02]  /*6a10*/  HADD2.F32 R4, -RZ, R28.H1_H1 ;  /* 0x3000001cff047230 */ /* 0x000fe40000004100 */
[----:B------:R-:W-:Y:S01]  /*6a20*/  FMUL R2, R24, R5 ;  /* 0x0000000518027220 */ /* 0x000fe20000400000 */
[--C-:B------:R-:W-:Y:S02]  /*6a30*/  HADD2.F32 R5, -RZ, R29.reuse.H0_H0 ;  /* 0x2000001dff057230 */ /* 0x100fe40000004100 */
[----:B------:R-:W-:Y:S01]  /*6a40*/  FFMA R0, R26, R3, R0 ;  /* 0x000000031a007223 */ /* 0x000fe20000000000 */
[----:B------:R-:W-:Y:S01]  /*6a50*/  FMUL R3, R24, R6 ;  /* 0x0000000618037220 */ /* 0x000fe20000400000 */
[----:B------:R-:W-:Y:S02]  /*6a60*/  HADD2.F32 R6, -RZ, R29.H1_H1 ;  /* 0x3000001dff067230 */ /* 0x000fe40000004100 */
[----:B------:R-:W-:Y:S01]  /*6a70*/  FFMA R2, R26, R4, R2 ;  /* 0x000000041a027223 */ /* 0x000fe20000000002 */
[----:B------:R-:W-:Y:S01]  /*6a80*/  FMUL R7, R24, R7 ;  /* 0x0000000718077220 */ /* 0x000fe20000400000 */
[----:B------:R-:W-:Y:S01]  /*6a90*/  FFMA R3, R26, R5, R3 ;  /* 0x000000051a037223 */ /* 0x000fe20000000003 */
[C---:B------:R-:W-:Y:S01]  /*6aa0*/  FMUL R4, R24.reuse, R8 ;  /* 0x0000000818047220 */ /* 0x040fe20000400000 */
[----:B------:R-:W-:Y:S01]  /*6ab0*/  FMUL R5, R24, R9 ;  /* 0x0000000918057220 */ /* 0x000fe20000400000 */
[----:B------:R-:W-:Y:S01]  /*6ac0*/  F2FP.F16.F32.PACK_AB R32, R2, R0 ;  /* 0x000000000220723e */ /* 0x000fe200000000ff */
[C---:B------:R-:W-:Y:S01]  /*6ad0*/  FFMA R7, R26.reuse, R6, R7 ;  /* 0x000000061a077223 */ /* 0x040fe20000000007 */
[----:B------:R-:W-:Y:S02]  /*6ae0*/  HADD2.F32 R0, -RZ, R30.H1_H1 ;  /* 0x3000001eff007230 */ /* 0x000fe40000004100 */
[----:B------:R-:W-:Y:S01]  /*6af0*/  FFMA R4, R26, R20, R4 ;  /* 0x000000141a047223 */ /* 0x000fe20000000004 */
[--C-:B------:R-:W-:Y:S02]  /*6b00*/  HADD2.F32 R2, -RZ, R31.reuse.H0_H0 ;  /* 0x2000001fff027230 */ /* 0x100fe40000004100 */
[----:B------:R-:W-:Y:S01]  /*6b10*/  FMUL R6, R24, R10 ;  /* 0x0000000a18067220 */ /* 0x000fe20000400000 */
[----:B------:R-:W-:Y:S01]  /*6b20*/  F2FP.F16.F32.PACK_AB R33, R7, R3 ;  /* 0x000000030721723e */ /* 0x000fe200000000ff */
[----:B------:R-:W-:Y:S02]  /*6b30*/  HADD2.F32 R3, -RZ, R31.H1_H1 ;  /* 0x3000001fff037230 */ /* 0x000fe40000004100 */
[----:B------:R-:W-:Y:S01]  /*6b40*/  FFMA R5, R26, R0, R5 ;  /* 0x000000001a057223 */ /* 0x000fe20000000005 */
[C---:B------:R-:W-:Y:S01]  /*6b50*/  FMUL R11, R24.reuse, R11 ;  /* 0x0000000b180b7220 */ /* 0x040fe20000400000 */
[--C-:B----4-:R-:W-:Y:S02]  /*6b60*/  HADD2.F32 R7, -RZ, R36.reuse.H0_H0 ;  /* 0x20000024ff077230 */ /* 0x110fe40000004100 */
[C---:B------:R-:W-:Y:S01]  /*6b70*/  FMUL R8, R24.reuse, R12 ;  /* 0x0000000c18087220 */ /* 0x040fe20000400000 */
[----:B------:R-:W-:Y:S02]  /*6b80*/  HADD2.F32 R0, -RZ, R36.H1_H1 ;  /* 0x30000024ff007230 */ /* 0x000fe40000004100 */
[----:B------:R-:W-:Y:S01]  /*6b90*/  FMUL R9, R24, R13 ;  /* 0x0000000d18097220 */ /* 0x000fe20000400000 */
[C---:B------:R-:W-:Y:S01]  /*6ba0*/  FFMA R6, R26.reuse, R2, R6 ;  /* 0x000000021a067223 */ /* 0x040fe20000000006 */
[C---:B------:R-:W-:Y:S01]  /*6bb0*/  FFMA R11, R26.reuse, R3, R11 ;  /* 0x000000031a0b7223 */ /* 0x040fe2000000000b */
[C---:B------:R-:W-:Y:S01]  /*6bc0*/  FFMA R8, R26.reuse, R7, R8 ;  /* 0x000000071a087223 */ /* 0x040fe20000000008 */
[----:B------:R-:W-:Y:S01]  /*6bd0*/  FFMA R9, R26, R0, R9 ;  /* 0x000000001a097223 */ /* 0x000fe20000000009 */
[--C-:B------:R-:W-:Y:S02]  /*6be0*/  HADD2.F32 R2, -RZ, R37.reuse.H0_H0 ;  /* 0x20000025ff027230 */ /* 0x100fe40000004100 */
[C---:B------:R-:W-:Y:S01]  /*6bf0*/  FMUL R10, R24.reuse, R14 ;  /* 0x0000000e180a7220 */ /* 0x040fe20000400000 */
[----:B------:R-:W-:Y:S02]  /*6c00*/  HADD2.F32 R0, -RZ, R37.H1_H1 ;  /* 0x30000025ff007230 */ /* 0x000fe40000004100 */
[----:B------:R-:W-:Y:S01]  /*6c10*/  FMUL R15, R24, R15 ;  /* 0x0000000f180f7220 */ /* 0x000fe20000400000 */
[----:B------:R-:W-:Y:S01]  /*6c20*/  F2FP.F16.F32.PACK_AB R34, R5, R4 ;  /* 0x000000040522723e */ /* 0x000fe200000000ff */
[----:B------:R-:W-:Y:S01]  /*6c30*/  FFMA R10, R26, R2, R10 ;  /* 0x000000021a0a7223 */ /* 0x000fe2000000000a */
[----:B------:R-:W-:Y:S01]  /*6c40*/  FMUL R12, R24, R16 ;  /* 0x00000010180c7220 */ /* 0x000fe20000400000 */
[----:B------:R-:W-:Y:S01]  /*6c50*/  FFMA R15, R26, R0, R15 ;  /* 0x000000001a0f7223 */ /* 0x000fe2000000000f */
[--C-:B------:R-:W-:Y:S01]  /*6c60*/  HADD2.F32 R0, -RZ, R38.reuse.H0_H0 ;  /* 0x20000026ff007230 */ /* 0x100fe20000004100 */
[----:B------:R-:W-:Y:S01]  /*6c70*/  MOV R5, UR46 ;  /* 0x0000002e00057c02 */ /* 0x000fe20008000f00 */
[----:B------:R-:W-:Y:S02]  /*6c80*/  HADD2.F32 R2, -RZ, R38.H1_H1 ;  /* 0x30000026ff027230 */ /* 0x000fe40000004100 */
[C---:B------:R-:W-:Y:S01]  /*6c90*/  FMUL R13, R24.reuse, R17 ;  /* 0x00000011180d7220 */ /* 0x040fe20000400000 */
[--C-:B------:R-:W-:Y:S02]  /*6ca0*/  HADD2.F32 R3, -RZ, R39.reuse.H0_H0 ;  /* 0x20000027ff037230 */ /* 0x100fe40000004100 */
[C---:B------:R-:W-:Y:S01]  /*6cb0*/  FMUL R14, R24.reuse, R18 ;  /* 0x00000012180e7220 */ /* 0x040fe20000400000 */
[----:B------:R-:W-:Y:S02]  /*6cc0*/  HADD2.F32 R4, -RZ, R39.H1_H1 ;  /* 0x30000027ff047230 */ /* 0x000fe40000004100 */
[----:B------:R-:W-:Y:S01]  /*6cd0*/  FMUL R19, R24, R19 ;  /* 0x0000001318137220 */ /* 0x000fe20000400000 */
[C---:B------:R-:W-:Y:S01]  /*6ce0*/  FFMA R12, R26.reuse, R0, R12 ;  /* 0x000000001a0c7223 */ /* 0x040fe2000000000c */
[----:B------:R-:W-:Y:S01]  /*6cf0*/  LEA R5, R5, R44, 0xb ;  /* 0x0000002c05057211 */ /* 0x000fe200078e58ff */
[C---:B------:R-:W-:Y:S01]  /*6d00*/  FFMA R13, R26.reuse, R2, R13 ;  /* 0x000000021a0d7223 */ /* 0x040fe2000000000d */
[C---:B------:R-:W-:Y:S01]  /*6d10*/  FFMA R14, R26.reuse, R3, R14 ;  /* 0x000000031a0e7223 */ /* 0x040fe2000000000e */
[----:B------:R-:W-:Y:S01]  /*6d20*/  FFMA R19, R26, R4, R19 ;  /* 0x000000041a137223 */ /* 0x000fe20000000013 */
[----:B------:R-:W-:Y:S02]  /*6d30*/  F2FP.F16.F32.PACK_AB R35, R11, R6 ;  /* 0x000000060b23723e */ /* 0x000fe400000000ff */
[----:B------:R-:W-:Y:S02]  /*6d40*/  LEA R5, R5, UR44, 0x1 ;  /* 0x0000002c05057c11 */ /* 0x000fe4000f8e08ff */
[----:B------:R-:W-:Y:S02]  /*6d50*/  F2FP.F16.F32.PACK_AB R8, R9, R8 ;  /* 0x000000080908723e */ /* 0x000fe400000000ff */
[----:B------:R-:W-:Y:S01]  /*6d60*/  F2FP.F16.F32.PACK_AB R9, R15, R10 ;  /* 0x0000000a0f09723e */ /* 0x000fe200000000ff */
[----:B------:R1:W-:Y:S01]  /*6d70*/  STSM.16.M88.4 [R5+0x200], R32 ;  /* 0x0002002005007844 */ /* 0x0003e20000000200 */
[----:B------:R-:W-:Y:S02]  /*6d80*/  F2FP.F16.F32.PACK_AB R10, R13, R12 ;  /* 0x0000000c0d0a723e */ /* 0x000fe400000000ff */
[----:B------:R-:W-:Y:S02]  /*6d90*/  F2FP.F16.F32.PACK_AB R11, R19, R14 ;  /* 0x0000000e130b723e */ /* 0x000fe400000000ff */
[----:B------:R-:W-:Y:S05]  /*6da0*/  IADD3 R0, PT, PT, R62, 0x200, R5 ;  /* 0x000002003e007810 */ /* 0x000fea0007ffe005 */
[----:B------:R1:W-:Y:S01]  /*6db0*/  STSM.16.M88.4 [R0], R8 ;  /* 0x0000000800007844 */ /* 0x0003e20000000200 */
[----:B------:R-:W-:Y:S01]  /*6dc0*/  @!PT LDS RZ, [RZ] ;  /* 0x00000000fffff984 */ /* 0x000fe20000000800 */
[----:B------:R-:W-:Y:S01]  /*6dd0*/  @!PT LDS RZ, [RZ] ;  /* 0x00000000fffff984 */ /* 0x000fe20000000800 */
[----:B------:R-:W-:Y:S01]  /*6de0*/  @!PT LDS RZ, [RZ] ;  /* 0x00000000fffff984 */ /* 0x000fe20000000800 */
[----:B------:R-:W-:Y:S01]  /*6df0*/  @!PT LDS RZ, [RZ] ;  /* 0x00000000fffff984 */ /* 0x000fe20000000800 */
[----:B------:R2:W-:Y:S07]  /*6e00*/  MEMBAR.ALL.CTA ;  /* 0x0000000000007992 */ /* 0x0005ee0000008000 */
[----:B--2---:R-:W2:Y:S02]  /*6e10*/  FENCE.VIEW.ASYNC.S ;  /* 0x00000000000073c6 */ /* 0x004ea40000000000 */
[----:B--2---:R-:W-:Y:S06]  /*6e20*/  BAR.SYNC.DEFER_BLOCKING 0x1, 0x80 ;  /* 0x0042000000007b1d */ /* 0x004fec0000010000 */
[----:B------:R-:W-:Y:S05]  /*6e30*/  @P0 BRA `(.L_x_108) ;  /* 0x0000000000200947 */ /* 0x000fea0003800000 */
[----:B------:R-:W2:Y:S01]  /*6e40*/  LDCU.64 UR6, c[0x0][0x348] ;  /* 0x00006900ff0677ac */ /* 0x000ea20008000a00 */
[----:B------:R-:W-:Y:S01]  /*6e50*/  ULEA UR5, UR46, UR44, 0xc ;  /* 0x0000002c2e057291 */ /* 0x000fe2000f8e60ff */
[----:B------:R-:W-:Y:S03]  /*6e60*/  UMOV UR51, UR36 ;  /* 0x0000002400337c82 */ /* 0x000fe60008000000 */
[----:B------:R-:W-:Y:S02]  /*6e70*/  UIADD3 UR48, UPT, UPT, UR5, 0x200, URZ ;  /* 0x0000020005307890 */ /* 0x000fe4000fffe0ff */
[----:B--2---:R-:W-:Y:S04]  /*6e80*/  UIADD3 UR4, UP0, UPT, UR6, 0x680, URZ ;  /* 0x0000068006047890 */ /* 0x004fe8000ff1e0ff */
[----:B------:R-:W-:Y:S09]  /*6e90*/  UIADD3.X UR5, UPT, UPT, URZ, UR7, URZ, UP0, !UPT ;  /* 0x00000007ff057290 */ /* 0x000ff200087fe4ff */
[----:B------:R2:W-:Y:S02]  /*6ea0*/  UTMASTG.3D [UR48], [UR4] ;  /* 0x00000030040073b5 */ /* 0x0005e40008010000 */
[----:B--2---:R0:W-:Y:S02]  /*6eb0*/  UTMACMDFLUSH ;  /* 0x00000000000079b7 */ /* 0x0041e40000000000 */
.L_x_108:
[----:B------:R-:W-:Y:S05]  /*6ec0*/  BSYNC.RECONVERGENT B0 ;  /* 0x0000000000007941 */ /* 0x000fea0003800200 */
.L_x_107:
[----:B------:R-:W-:Y:S01]  /*6ed0*/  UIADD3 UR47, UPT, UPT, UR46, 0x1, URZ ;  /* 0x000000012e2f7890 */ /* 0x000fe2000fffe0ff */
[----:B------:R-:W-:Y:S03]  /*6ee0*/  BSSY.RECONVERGENT B0, `(.L_x_109) ;  /* 0x0000005000007945 */ /* 0x000fe60003800200 */
[----:B------:R-:W-:Y:S04]  /*6ef0*/  UISETP.NE.AND UP0, UPT, UR47, 0x3, UPT ;  /* 0x000000032f00788c */ /* 0x000fe8000bf05270 */
[----:B------:R-:W-:Y:S01]  /*6f00*/  USEL UR45, UR47, URZ, UP0 ;  /* 0x000000ff2f2d7287 */ /* 0x000fe20008000000 */
[----:B------:R-:W-:Y:S11]  /*6f10*/  @P0 BRA `(.L_x_110) ;  /* 0x0000000000040947 */ /* 0x000ff60003800000 */
[----:B------:R-:W-:Y:S04]  /*6f20*/  DEPBAR.LE SB0, 0x1 ;  /* 0x000080400000791a */ /* 0x000fe80000000000 */
.L_x_110:
[----:B------:R-:W-:Y:S05]  /*6f30*/  BSYNC.RECONVERGENT B0 ;  /* 0x0000000000007941 */ /* 0x000fea0003800200 */
.L_x_109:
[----:B------:R-:W-:Y:S01]  /*6f40*/  BAR.SYNC.DEFER_BLOCKING 0x1, 0x80 ;  /* 0x0042000000007b1d */ /* 0x000fe20000010000 */
[----:B------:R-:W-:Y:S01]  /*6f50*/  ISETP.NE.AND P1, PT, R61, RZ, PT ;  /* 0x000000ff3d00720c */ /* 0x000fe20003f25270 */
[----:B------:R-:W-:Y:S01]  /*6f60*/  UISETP.NE.AND UP0, UPT, UR53, URZ, UPT ;  /* 0x000000ff3500728c */ /* 0x000fe2000bf05270 */
[----:B------:R-:W-:Y:S11]  /*6f70*/  LEA R2, R64, UR44, 0x3 ;  /* 0x0000002c40027c11 */ /* 0x000ff6000f8e18ff */
[----:B------:R-:W-:Y:S01]  /*6f80*/  @P1 SHF.L.U32 R3, R63, 0x1f, RZ ;  /* 0x0000001f3f031819 */ /* 0x000fe200000006ff */
[----:B------:R-:W-:Y:S06]  /*6f90*/  BRA.U !UP0, `(.L_x_111) ;  /* 0x0000000108247547 */ /* 0x000fec000b800000 */
[----:B------:R-:W-:Y:S01]  /*6fa0*/  IMAD.U32 R4, RZ, RZ, UR52 ;  /* 0x00000034ff047e24 */ /* 0x000fe2000f8e00ff */
[----:B-1----:R-:W-:Y:S01]  /*6fb0*/  MOV R0, UR54 ;  /* 0x0000003600007c02 */ /* 0x002fe20008000f00 */
[----:B------:R-:W-:Y:S03]  /*6fc0*/  UIADD3 UR4, UPT, UPT, UR52, 0x1, URZ ;  /* 0x0000000134047890 */ /* 0x000fe6000fffe0ff */
[----:B------:R-:W-:Y:S01]  /*6fd0*/  @P1 LEA R4, R4, UR44, 0x3 ;  /* 0x0000002c04041c11 */ /* 0x000fe2000f8e18ff */
[----:B------:R-:W-:Y:S04]  /*6fe0*/  UISETP.NE.AND UP0, UPT, UR4, 0x3, UPT ;  /* 0x000000030400788c */ /* 0x000fe8000bf05270 */
[----:B------:R-:W-:Y:S01]  /*6ff0*/  @P1 VIADD R4, R4, 0x78 ;  /* 0x0000007804041836 */ /* 0x000fe20000000000 */
[----:B------:R-:W-:Y:S04]  /*7000*/  USEL UR52, UR4, URZ, UP0 ;  /* 0x000000ff04347287 */ /* 0x000fe80008000000 */
[----:B------:R-:W-:Y:S04]  /*7010*/  @P1 PRMT R0, R0, 0x654, R4 ;  /* 0x0000065400001816 */ /* 0x000fe80000000004 */
[----:B------:R2:W-:Y:S04]  /*7020*/  @P1 SYNCS.ARRIVE.TRANS64.RED.A1T0 RZ, [R0+URZ], RZ ;  /* 0x000000ff00ff19a7 */ /* 0x0005e800081004ff */
.L_x_111:
[----:B------:R-:W3:Y:S01]  /*7030*/  @P1 SYNCS.PHASECHK.TRANS64.TRYWAIT P0, [R2+URZ+0x60], R3 ;  /* 0x00006003020015a7 */ /* 0x000ee200080011ff */
[----:B------:R-:W-:Y:S01]  /*7040*/  BSSY B1, `(.L_x_112) ;  /* 0x0000013000017945 */ /* 0x000fe20003800000 */
[----:B---3--:R-:W-:Y:S03]  /*7050*/  @P1 SEL R65, RZ, 0x1, !P0 ;  /* 0x00000001ff411807 */ /* 0x008fe60004000000 */
[----:B------:R-:W-:Y:S05]  /*7060*/  @!P1 BRA `(.L_x_113) ;  /* 0x0000000000409947 */ /* 0x000fea0003800000 */
[----:B------:R-:W-:Y:S01]  /*7070*/  ISETP.NE.AND P1, PT, R66, RZ, PT ;  /* 0x000000ff4200720c */ /* 0x000fe20003f25270 */
[----:B------:R-:W-:Y:S01]  /*7080*/  BSSY B0, `(.L_x_114) ;  /* 0x0000009000007945 */ /* 0x000fe20003800000 */
[----:B------:R-:W-:Y:S11]  /*7090*/  ISETP.NE.AND P0, PT, R65, RZ, PT ;  /* 0x000000ff4100720c */ /* 0x000ff60003f05270 */
[----:B------:R-:W-:Y:S05]  /*70a0*/  @P1 IMAD R3, R64, 0x800, R44 ;  /* 0x0000080040031824 */ /* 0x000fea00078e022c */
[----:B------:R-:W-:Y:S05]  /*70b0*/  @P1 LEA R3, R3, UR44, 0x1 ;  /* 0x0000002c03031c11 */ /* 0x000fea000f8e08ff */
[----:B-12---:R-:W-:Y:S01]  /*70c0*/  @P1 IMAD.IADD R0, R62, 0x1, R3 ;  /* 0x000000013e001824 */ /* 0x006fe200078e0203 */
[----:B------:R-:W-:Y:S06]  /*70d0*/  @P0 BRA `(.L_x_115) ;  /* 0x00000000000c0947 */ /* 0x000fec0003800000 */
[----:B------:R-:W-:Y:S04]  /*70e0*/  SHF.L.U32 R63, R63, 0x1f, RZ ;  /* 0x0000001f3f3f7819 */ /* 0x000fe800000006ff */
[----:B------:R-:W1:Y:S02]  /*70f0*/  SYNCS.PHASECHK.TRANS64.TRYWAIT P0, [R2+URZ+0x60], R63 ;  /* 0x0000603f020075a7 */ /* 0x000e6400080011ff */
[----:B-1----:R-:W-:Y:S05]  /*7100*/  @!P0 BRA `(.L_x_116) ;  /* 0x0000001400808947 */ /* 0x002fea0003800000 */
.L_x_115:
[----:B------:R-:W-:Y:S05]  /*7110*/  BSYNC B0 ;  /* 0x0000000000007941 */ /* 0x000fea0003800000 */
.L_x_114:
[----:B------:R-:W-:Y:S11]  /*7120*/  ISETP.NE.AND P0, PT, R66, RZ, PT ;  /* 0x000000ff4200720c */ /* 0x000ff60003f05270 */
[----:B------:R-:W-:Y:S02]  /*7130*/  @!UPT UIADD3 URZ, UPT, UPT, URZ, URZ, URZ ;  /* 0x000000fffffff290 */ /* 0x000fe4000fffe0ff */
[----:B------:R-:W-:Y:S05]  /*7140*/  @P0 WARPSYNC.ALL ;  /* 0x0000000000000948 */ /* 0x000fea0003800000 */
[----:B------:R3:W4:Y:S04]  /*7150*/  @P0 LDSM.16.M88.4 R28, [R3+0x200] ;  /* 0x00020000031c083b */ /* 0x0007280000000200 */
[----:B------:R3:W2:Y:S02]  /*7160*/  @P0 LDSM.16.M88.4 R36, [R0+0x200] ;  /* 0x000200000024083b */ /* 0x0006a40000000200 */
.L_x_113:
[----:B------:R-:W-:Y:S05]  /*7170*/  BSYNC B1 ;  /* 0x0000000000017941 */ /* 0x000fea0003800000 */
.L_x_112:
[----:B-123--:R-:W-:Y:S05]  /*7180*/  VIADD R0, R25, 0x20 ;  /* 0x0000002019007836 */ /* 0x00efea0000000000 */
[----:B------:R-:W-:Y:S04]  /*7190*/  SHF.R.U32.HI R0, RZ, 0x15, R0 ;  /* 0x00000015ff007819 */ /* 0x000fe80000011600 */
[----:B------:R-:W-:Y:S11]  /*71a0*/  LOP3.LUT P0, RZ, R0, 0x3, R46, 0x48, !PT ;  /* 0x0000000300ff7812 */ /* 0x000ff6000780482e */
[----:B------:R-:W-:Y:S02]  /*71b0*/  @!UPT UIADD3 URZ, UPT, UPT, URZ, URZ, URZ ;  /* 0x000000fffffff290 */ /* 0x000fe4000fffe0ff */
[----:B------:R-:W-:Y:S05]  /*71c0*/  @!P0 BRA `(.L_x_117) ;  /* 0x0000000000408947 */ /* 0x000fea0003800000 */
[----:B------:R-:W1:Y:S01]  /*71d0*/  LDCU.64 UR8, c[0x4][0x70] ;  /* 0x01000e00ff0877ac */ /* 0x000e620008000a00 */
[----:B------:R-:W-:Y:S01]  /*71e0*/  MOV R3, 0x0 ;  /* 0x0000000000037802 */ /* 0x000fe20000000f00 */
[----:B------:R-:W-:Y:S02]  /*71f0*/  HFMA2 R12, -RZ, RZ, 0, 5.9604644775390625e-08 ;  /* 0x00000001ff0c7431 */ /* 0x000fe400000001ff */
[----:B------:R-:W-:Y:S02]  /*7200*/  IMAD.MOV.U32 R8, RZ, RZ, 0x192 ;  /* 0x00000192ff087424 */ /* 0x000fe400078e00ff */
[----:B------:R-:W-:Y:S01]  /*7210*/  IMAD.MOV.U32 R13, RZ, RZ, RZ ;  /* 0x000000ffff0d7224 */ /* 0x000fe200078e00ff */
[----:B------:R-:W2:Y:S01]  /*7220*/  LDCU.64 UR6, c[0x4][0x78] ;  /* 0x01000f00ff0677ac */ /* 0x000ea20008000a00 */
[----:B------:R-:W3:Y:S01]  /*7230*/  LDC.64 R2, c[0x4][R3] ;  /* 0x0100000003027b82 */ /* 0x000ee20000000a00 */
[----:B------:R-:W5:Y:S01]  /*7240*/  LDCU.64 UR4, c[0x4][0x10] ;  /* 0x01000200ff0477ac */ /* 0x000f620008000a00 */
[----:B-1----:R-:W-:Y:S01]  /*7250*/  MOV R5, UR9 ;  /* 0x0000000900057c02 */ /* 0x002fe20008000f00 */
[----:B------:R-:W-:Y:S01]  /*7260*/  IMAD.U32 R4, RZ, RZ, UR8 ;  /* 0x00000008ff047e24 */ /* 0x000fe2000f8e00ff */
[----:B--2---:R-:W-:Y:S01]  /*7270*/  MOV R7, UR7 ;  /* 0x0000000700077c02 */ /* 0x004fe20008000f00 */
[----:B------:R-:W-:Y:S01]  /*7280*/  IMAD.U32 R6, RZ, RZ, UR6 ;  /* 0x00000006ff067e24 */ /* 0x000fe2000f8e00ff */
[----:B-----5:R-:W-:Y:S01]  /*7290*/  MOV R11, UR5 ;  /* 0x00000005000b7c02 */ /* 0x020fe20008000f00 */
[----:B------:R-:W-:Y:S02]  /*72a0*/  IMAD.U32 R10, RZ, RZ, UR4 ;  /* 0x00000004ff0a7e24 */ /* 0x000fe4000f8e00ff */
[----:B------:R-:W-:Y:S07]  /*72b0*/  LEPC R20, `(.L_x_117) ;  /* 0x000000001014794e */ /* 0x000fee0000000000 */
[----:B---34-:R-:W-:Y:S05]  /*72c0*/  CALL.ABS.NOINC R2 ;  /* 0x0000000002007343 */ /* 0x018fea0003c00000 */
.L_x_117:
[----:B------:R-:W-:Y:S01]  /*72d0*/  ISETP.NE.AND P0, PT, R55, RZ, PT ;  /* 0x000000ff3700720c */ /* 0x000fe20003f05270 */
[----:B------:R-:W-:Y:S05]  /*72e0*/  WARPSYNC.ALL ;  /* 0x0000000000007948 */ /* 0x000fea0003800000 */
[----:B------:R-:W-:Y:S01]  /*72f0*/  R2UR UR4, R25 ;  /* 0x00000000190472ca */ /* 0x000fe200000e0000 */
[--C-:B----4-:R-:W-:Y:S01]  /*7300*/  HADD2.F32 R20, -RZ, R28.reuse.H0_H0 ;  /* 0x2000001cff147230 */ /* 0x110fe20000004100 */
[----:B------:R-:W-:Y:S01]  /*7310*/  BSSY.RECONVERGENT B0, `(.L_x_118) ;  /* 0x0000056000007945 */ /* 0x000fe20003800200 */
[----:B------:R-:W-:Y:S02]  /*7320*/  HADD2.F32 R21, -RZ, R28.H1_H1 ;  /* 0x3000001cff157230 */ /* 0x000fe40000004100 */
[--C-:B------:R-:W-:Y:S02]  /*7330*/  HADD2.F32 R25, -RZ, R29.reuse.H0_H0 ;  /* 0x2000001dff197230 */ /* 0x100fe40000004100 */
[----:B------:R-:W-:Y:S02]  /*7340*/  HADD2.F32 R28, -RZ, R30.H0_H0 ;  /* 0x2000001eff1c7230 */ /* 0x000fe40000004100 */
[--C-:B------:R-:W-:Y:S02]  /*7350*/  HADD2.F32 R32, -RZ, R36.reuse.H0_H0 ;  /* 0x20000024ff207230 */ /* 0x100fe40000004100 */
[----:B------:R-:W-:Y:S02]  /*7360*/  HADD2.F32 R33, -RZ, R36.H1_H1 ;  /* 0x30000024ff217230 */ /* 0x000fe40000004100 */
[----:B------:R-:W1:Y:S01]  /*7370*/  LDTM.16dp256bit.x4 R4, tmem[UR4+0x20] ;  /* 0x00002004000479ee */ /* 0x000e620008120000 */
[----:B------:R-:W-:Y:S01]  /*7380*/  NOP ;  /* 0x0000000000007918 */ /* 0x000fe20000000000 */
[----:B------:R-:W-:Y:S01]  /*7390*/  R2UR UR4, R27 ;  /* 0x000000001b0472ca */ /* 0x000fe200000e0000 */
[----:B------:R-:W-:Y:S02]  /*73a0*/  HADD2.F32 R27, -RZ, R29.H1_H1 ;  /* 0x3000001dff1b7230 */ /* 0x000fe40000004100 */
[----:B------:R-:W-:Y:S02]  /*73b0*/  HADD2.F32 R29, -RZ, R30.H1_H1 ;  /* 0x3000001eff1d7230 */ /* 0x000fe40000004100 */
[--C-:B------:R-:W-:Y:S02]  /*73c0*/  HADD2.F32 R30, -RZ, R31.reuse.H0_H0 ;  /* 0x2000001fff1e7230 */ /* 0x100fe40000004100 */
[----:B------:R-:W-:Y:S02]  /*73d0*/  HADD2.F32 R31, -RZ, R31.H1_H1 ;  /* 0x3000001fff1f7230 */ /* 0x000fe40000004100 */
[--C-:B------:R-:W-:Y:S02]  /*73e0*/  HADD2.F32 R34, -RZ, R37.reuse.H0_H0 ;  /* 0x20000025ff227230 */ /* 0x100fe40000004100 */
[----:B------:R-:W-:Y:S02]  /*73f0*/  HADD2.F32 R35, -RZ, R37.H1_H1 ;  /* 0x30000025ff237230 */ /* 0x000fe40000004100 */
[----:B------:R-:W-:Y:S01]  /*7400*/  UIADD3 UR4, UPT, UPT, UR4, 0xe0, URZ ;  /* 0x000000e004047890 */ /* 0x000fe2000fffe0ff */
[--C-:B------:R-:W-:Y:S02]  /*7410*/  HADD2.F32 R36, -RZ, R38.reuse.H0_H0 ;  /* 0x20000026ff247230 */ /* 0x100fe40000004100 */
[----:B------:R-:W-:Y:S01]  /*7420*/  HADD2.F32 R37, -RZ, R38.H1_H1 ;  /* 0x30000026ff257230 */ /* 0x000fe20000004100 */
[----:B------:R-:W-:Y:S01]  /*7430*/  UPRMT UR4, UR54, 0x654, UR4 ;  /* 0x0000065436047896 */ /* 0x000fe20008000004 */
[--C-:B------:R-:W-:Y:S02]  /*7440*/  HADD2.F32 R38, -RZ, R39.reuse.H0_H0 ;  /* 0x20000027ff267230 */ /* 0x100fe40000004100 */
[----:B------:R-:W-:Y:S02]  /*7450*/  HADD2.F32 R39, -RZ, R39.H1_H1 ;  /* 0x30000027ff277230 */ /* 0x000fe40000004100 */
[C---:B-1----:R-:W-:Y:S01]  /*7460*/  FMUL R4, R24.reuse, R4 ;  /* 0x0000000418047220 */ /* 0x042fe20000400000 */
[C---:B------:R-:W-:Y:S01]  /*7470*/  FMUL R5, R24.reuse, R5 ;  /* 0x0000000518057220 */ /* 0x040fe20000400000 */
[C---:B------:R-:W-:Y:S01]  /*7480*/  FMUL R6, R24.reuse, R6 ;  /* 0x0000000618067220 */ /* 0x040fe20000400000 */
[----:B------:R-:W-:Y:S01]  /*7490*/  FMUL R7, R24, R7 ;  /* 0x0000000718077220 */ /* 0x000fe20000400000 */
[----:B------:R-:W-:Y:S01]  /*74a0*/  SYNCS.ARRIVE.TRANS64.RED.A1T0 RZ, [UR4], RZ ;  /* 0x000000ffffff79a7 */ /* 0x000fe20008100404 */
[C---:B------:R-:W-:Y:S01]  /*74b0*/  FFMA R4, R26.reuse, R20, R4 ;  /* 0x000000141a047223 */ /* 0x040fe20000000004 */
[C---:B------:R-:W-:Y:S01]  /*74c0*/  FFMA R5, R26.reuse, R21, R5 ;  /* 0x000000151a057223 */ /* 0x040fe20000000005 */
[C---:B------:R-:W-:Y:S01]  /*74d0*/  FFMA R6, R26.reuse, R25, R6 ;  /* 0x000000191a067223 */ /* 0x040fe20000000006 */
[----:B------:R-:W-:Y:S01]  /*74e0*/  FFMA R7, R26, R27, R7 ;  /* 0x0000001b1a077223 */ /* 0x000fe20000000007 */
[C---:B------:R-:W-:Y:S01]  /*74f0*/  FMUL R8, R24.reuse, R8 ;  /* 0x0000000818087220 */ /* 0x040fe20000400000 */
[C---:B------:R-:W-:Y:S01]  /*7500*/  FMUL R9, R24.reuse, R9 ;  /* 0x0000000918097220 */ /* 0x040fe20000400000 */
[----:B------:R-:W-:Y:S01]  /*7510*/  F2FP.F16.F32.PACK_AB R4, R5, R4 ;  /* 0x000000040504723e */ /* 0x000fe200000000ff */
[----:B------:R-:W-:Y:S01]  /*7520*/  FMUL R10, R24, R10 ;  /* 0x0000000a180a7220 */ /* 0x000fe20000400000 */
[----:B------:R-:W-:Y:S01]  /*7530*/  F2FP.F16.F32.PACK_AB R5, R7, R6 ;  /* 0x000000060705723e */ /* 0x000fe200000000ff */
[C---:B------:R-:W-:Y:S01]  /*7540*/  FFMA R8, R26.reuse, R28, R8 ;  /* 0x0000001c1a087223 */ /* 0x040fe20000000008 */
[----:B------:R-:W-:Y:S01]  /*7550*/  FFMA R9, R26, R29, R9 ;  /* 0x0000001d1a097223 */ /* 0x000fe20000000009 */
[C---:B------:R-:W-:Y:S01]  /*7560*/  FMUL R11, R24.reuse, R11 ;  /* 0x0000000b180b7220 */ /* 0x040fe20000400000 */
[C---:B------:R-:W-:Y:S01]  /*7570*/  FMUL R0, R24.reuse, R12 ;  /* 0x0000000c18007220 */ /* 0x040fe20000400000 */
[----:B------:R-:W-:Y:S01]  /*7580*/  FMUL R2, R24, R13 ;  /* 0x0000000d18027220 */ /* 0x000fe20000400000 */
[----:B------:R-:W-:Y:S01]  /*7590*/  FFMA R10, R26, R30, R10 ;  /* 0x0000001e1a0a7223 */ /* 0x000fe2000000000a */
[----:B------:R-:W-:Y:S01]  /*75a0*/  FMUL R3, R24, R14 ;  /* 0x0000000e18037220 */ /* 0x000fe20000400000 */
[----:B------:R-:W-:Y:S01]  /*75b0*/  F2FP.F16.F32.PACK_AB R6, R9, R8 ;  /* 0x000000080906723e */ /* 0x000fe200000000ff */
[----:B------:R-:W-:Y:S01]  /*75c0*/  FFMA R11, R26, R31, R11 ;  /* 0x0000001f1a0b7223 */ /* 0x000fe2000000000b */
[C---:B------:R-:W-:Y:S01]  /*75d0*/  FMUL R15, R24.reuse, R15 ;  /* 0x0000000f180f7220 */ /* 0x040fe20000400000 */
[----:B------:R-:W-:Y:S01]  /*75e0*/  FMUL R12, R24, R16 ;  /* 0x00000010180c7220 */ /* 0x000fe20000400000 */
[----:B------:R-:W-:Y:S01]  /*75f0*/  FFMA R0, R26, R32, R0 ;  /* 0x000000201a007223 */ /* 0x000fe20000000000 */
[----:B------:R-:W-:Y:S01]  /*7600*/  MOV R8, UR45 ;  /* 0x0000002d00087c02 */ /* 0x000fe20008000f00 */
[----:B------:R-:W-:Y:S01]  /*7610*/  FMUL R13, R24, R17 ;  /* 0x00000011180d7220 */ /* 0x000fe20000400000 */
[----:B------:R-:W-:Y:S01]  /*7620*/  FFMA R2, R26, R33, R2 ;  /* 0x000000211a027223 */ /* 0x000fe20000000002 */
[----:B------:R-:W-:Y:S01]  /*7630*/  FMUL R14, R24, R18 ;  /* 0x00000012180e7220 */ /* 0x000fe20000400000 */
[C---:B------:R-:W-:Y:S01]  /*7640*/  FFMA R3, R26.reuse, R34, R3 ;  /* 0x000000221a037223 */ /* 0x040fe20000000003 */
[----:B------:R-:W-:Y:S01]  /*7650*/  FFMA R15, R26, R35, R15 ;  /* 0x000000231a0f7223 */ /* 0x000fe2000000000f */
[----:B------:R-:W-:Y:S01]  /*7660*/  FMUL R19, R24, R19 ;  /* 0x0000001318137220 */ /* 0x000fe20000400000 */
[----:B------:R-:W-:Y:S01]  /*7670*/  FFMA R12, R26, R36, R12 ;  /* 0x000000241a0c7223 */ /* 0x000fe2000000000c */
        /* <DEDUP_REMOVED lines=22> */
[----:B------:R-:W-:Y:S02]  /*77e0*/  ULEA UR5, UR45, UR44, 0xc ;  /* 0x0000002c2d057291 */ /* 0x000fe4000f8e60ff */
[----:B------:R-:W-:Y:S02]  /*77f0*/  UIADD3 UR9, UPT, UPT, UR49, 0x20, URZ ;  /* 0x0000002031097890 */ /* 0x000fe4000fffe0ff */
[----:B------:R-:W-:Y:S01]  /*7800*/  UIADD3 UR8, UPT, UPT, UR5, 0x200, URZ ;  /* 0x0000020005087890 */ /* 0x000fe2000fffe0ff */
[----:B------:R-:W-:Y:S01]  /*7810*/  UMOV UR10, UR50 ;  /* 0x00000032000a7c82 */ /* 0x000fe20008000000 */
[----:B------:R-:W-:Y:S01]  /*7820*/  UMOV UR11, UR36 ;  /* 0x00000024000b7c82 */ /* 0x000fe20008000000 */
[----:B--2---:R-:W-:Y:S04]  /*7830*/  UIADD3 UR4, UP0, UPT, UR6, 0x680, URZ ;  /* 0x0000068006047890 */ /* 0x004fe8000ff1e0ff */
[----:B------:R-:W-:Y:S09]  /*7840*/  UIADD3.X UR5, UPT, UPT, URZ, UR7, URZ, UP0, !UPT ;  /* 0x00000007ff057290 */ /* 0x000ff200087fe4ff */
[----:B------:R2:W-:Y:S02]  /*7850*/  UTMASTG.3D [UR8], [UR4] ;  /* 0x00000008040073b5 */ /* 0x0005e40008010000 */
[----:B--2---:R0:W-:Y:S02]  /*7860*/  UTMACMDFLUSH ;  /* 0x00000000000079b7 */ /* 0x0041e40000000000 */
.L_x_119:
[----:B------:R-:W-:Y:S05]  /*7870*/  BSYNC.RECONVERGENT B0 ;  /* 0x0000000000007941 */ /* 0x000fea0003800200 */
.L_x_118:
[----:B------:R-:W-:Y:S01]  /*7880*/  UIADD3 UR4, UPT, UPT, UR45, 0x1, URZ ;  /* 0x000000012d047890 */ /* 0x000fe2000fffe0ff */
[----:B------:R-:W-:Y:S03]  /*7890*/  BSSY.RECONVERGENT B0, `(.L_x_120) ;  /* 0x0000008000007945 */ /* 0x000fe60003800200 */
[----:B------:R-:W-:Y:S04]  /*78a0*/  UISETP.NE.AND UP0, UPT, UR4, 0x3, UPT ;  /* 0x000000030400788c */ /* 0x000fe8000bf05270 */
[----:B------:R-:W-:Y:S02]  /*78b0*/  UISETP.EQ.XOR UP1, UPT, UR47, 0x3, !UP0 ;  /* 0x000000032f00788c */ /* 0x000fe4000c722a70 */
[----:B------:R-:W-:Y:S02]  /*78c0*/  USEL UR46, UR4, URZ, UP0 ;  /* 0x000000ff042e7287 */ /* 0x000fe40008000000 */
[----:B------:R-:W-:Y:S04]  /*78d0*/  USEL UR5, URZ, 0x1, !UP1 ;  /* 0x00000001ff057887 */ /* 0x000fe8000c800000 */
[----:B------:R-:W-:Y:S01]  /*78e0*/  ULOP3.LUT UR55, UR55, UR5, URZ, 0x3c, !UPT ;  /* 0x0000000537377292 */ /* 0x000fe2000f8e3cff */
[----:B------:R-:W-:Y:S11]  /*78f0*/  @P0 BRA `(.L_x_121) ;  /* 0x0000000000040947 */ /* 0x000ff60003800000 */
[----:B------:R-:W-:Y:S04]  /*7900*/  DEPBAR.LE SB0, 0x1 ;  /* 0x000080400000791a */ /* 0x000fe80000000000 */
.L_x_121:
[----:B------:R-:W-:Y:S05]  /*7910*/  BSYNC.RECONVERGENT B0 ;  /* 0x0000000000007941 */ /* 0x000fea0003800200 */
.L_x_120:
[----:B------:R-:W-:Y:S01]  /*7920*/  BAR.SYNC.DEFER_BLOCKING 0x1, 0x80 ;  /* 0x0042000000007b1d */ /* 0x000fe20000010000 */
[----:B------:R-:W-:Y:S01]  /*7930*/  UISETP.NE.AND UP0, UPT, UR53, -0x2, UPT ;  /* 0xfffffffe3500788c */ /* 0x000fe2000bf05270 */
[----:B------:R-:W-:Y:S08]  /*7940*/  IADD3 R22, PT, PT, R22, 0x1, RZ ;  /* 0x0000000116167810 */ /* 0x000ff00007ffe0ff */
[----:B------:R-:W-:Y:S05]  /*7950*/  BRA.U !UP0, `(.L_x_122) ;  /* 0x0000000108287547 */ /* 0x000fea000b800000 */
[----:B------:R-:W-:Y:S01]  /*7960*/  ISETP.NE.AND P0, PT, R61, RZ, PT ;  /* 0x000000ff3d00720c */ /* 0x000fe20003f05270 */
[----:B------:R-:W-:Y:S01]  /*7970*/  IMAD.U32 R2, RZ, RZ, UR52 ;  /* 0x00000034ff027e24 */ /* 0x000fe2000f8e00ff */
[----:B------:R-:W-:Y:S01]  /*7980*/  UIADD3 UR4, UPT, UPT, UR52, 0x1, URZ ;  /* 0x0000000134047890 */ /* 0x000fe2000fffe0ff */
[----:B------:R-:W-:Y:S03]  /*7990*/  IMAD.U32 R0, RZ, RZ, UR54 ;  /* 0x00000036ff007e24 */ /* 0x000fe6000f8e00ff */
[----:B------:R-:W-:Y:S04]  /*79a0*/  UISETP.NE.AND UP0, UPT, UR4, 0x3, UPT ;  /* 0x000000030400788c */ /* 0x000fe8000bf05270 */
[----:B------:R-:W-:Y:S03]  /*79b0*/  USEL UR52, UR4, URZ, UP0 ;  /* 0x000000ff04347287 */ /* 0x000fe60008000000 */
[----:B------:R-:W-:Y:S05]  /*79c0*/  @P0 LEA R2, R2, UR44, 0x3 ;  /* 0x0000002c02020c11 */ /* 0x000fea000f8e18ff */
[----:B------:R-:W-:Y:S05]  /*79d0*/  @P0 VIADD R2, R2, 0x78 ;  /* 0x0000007802020836 */ /* 0x000fea0000000000 */
[----:B------:R-:W-:Y:S04]  /*79e0*/  @P0 PRMT R0, R0, 0x654, R2 ;  /* 0x0000065400000816 */ /* 0x000fe80000000002 */
[----:B------:R2:W-:Y:S03]  /*79f0*/  @P0 SYNCS.ARRIVE.TRANS64.RED.A1T0 RZ, [R0+URZ], RZ ;  /* 0x000000ff00ff09a7 */ /* 0x0005e600081004ff */
.L_x_122:
[----:B------:R-:W-:Y:S01]  /*7a00*/  R2UR UR6, R60 ;  /* 0x000000003c0672ca */ /* 0x000fe200000e0000 */
[----:B------:R-:W-:Y:S01]  /*7a10*/  UIADD3 UR53, UPT, UPT, UR53, 0x2, URZ ;  /* 0x0000000235357890 */ /* 0x000fe2000fffe0ff */
[----:B------:R-:W-:Y:S02]  /*7a20*/  R2UR UR5, R47 ;  /* 0x000000002f0572ca */ /* 0x000fe400000e0000 */
[----:B------:R-:W-:Y:S02]  /*7a30*/  R2UR UR4, R48 ;  /* 0x00000000300472ca */ /* 0x000fe400000e0000 */
[----:B------:R-:W-:Y:S02]  /*7a40*/  R2UR UR36, R58 ;  /* 0x000000003a2472ca */ /* 0x000fe400000e0000 */
[----:B------:R-:W-:Y:S02]  /*7a50*/  ISETP.NE.AND P0, PT, R51, 0x2, PT ;  /* 0x000000023300780c */ /* 0x000fe40003f05270 */
[----:B------:R-:W-:Y:S02]  /*7a60*/  ISETP.NE.AND P1, PT, R22, 0x4, PT ;  /* 0x000000041600780c */ /* 0x000fe40003f25270 */
[----:B------:R-:W-:Y:S01]  /*7a70*/  SEL R2, RZ, 0x1, P0 ;  /* 0x00000001ff027807 */ /* 0x000fe20000000000 */
[----:B------:R-:W-:Y:S01]  /*7a80*/  UISETP.NE.AND UP0, UPT, UR6, URZ, UPT ;  /* 0x000000ff0600728c */ /* 0x000fe2000bf05270 */
[----:B--2---:R-:W-:Y:S01]  /*7a90*/  SEL R0, RZ, 0x1, P1 ;  /* 0x00000001ff007807 */ /* 0x004fe20000800000 */
[----:B------:R-:W-:Y:S01]  /*7aa0*/  UIADD3 UR26, UPT, UPT, UR37, UR5, URZ ;  /* 0x00000005251a7290 */ /* 0x000fe2000fffe0ff */
[----:B------:R-:W-:Y:S01]  /*7ab0*/  LOP3.LUT R52, R52, R2, RZ, 0x3c, !PT ;  /* 0x0000000234347212 */ /* 0x000fe200078e3cff */
[----:B------:R-:W-:Y:S01]  /*7ac0*/  UIADD3 UR25, UPT, UPT, UR38, UR4, URZ ;  /* 0x0000000426197290 */ /* 0x000fe2000fffe0ff */
[----:B------:R-:W-:Y:S02]  /*7ad0*/  LOP3.LUT R53, R53, R0, RZ, 0x3c, !PT ;  /* 0x0000000035357212 */ /* 0x000fe400078e3cff */
[----:B------:R-:W-:Y:S02]  /*7ae0*/  SEL R51, R51, RZ, P0 ;  /* 0x000000ff33337207 */ /* 0x000fe40000000000 */
[----:B------:R-:W-:Y:S01]  /*7af0*/  SEL R22, R22, RZ, P1 ;  /* 0x000000ff16167207 */ /* 0x000fe20000800000 */
[----:B------:R-:W-:Y:S06]  /*7b00*/  BRA.U UP0, `(.L_x_123) ;  /* 0xffffffdd005c7547 */ /* 0x000fec000b83ffff */
[----:B------:R-:W-:-:S13]  /*7b10*/  R2UR UR4, R49 ;  /* 0x00000000310472ca */ /* 0x000fda00000e0000 */
[----:B------:R-:W-:-:S09]  /*7b20*/  UISETP.NE.AND UP0, UPT, UR4, URZ, UPT ;  /* 0x000000ff0400728c */ /* 0x000fd2000bf05270 */
[----:B------:R-:W-:Y:S05]  /*7b30*/  BRA.U !UP0, `(.L_x_124) ;  /* 0x0000000108487547 */ /* 0x000fea000b800000 */
[----:B------:R-:W2:Y:S02]  /*7b40*/  LDCU.64 UR4, c[0x0][0x890] ;  /* 0x00011200ff0477ac */ /* 0x000ea40008000a00 */
[----:B--2---:R-:W-:-:S04]  /*7b50*/  UISETP.NE.U32.AND UP0, UPT, UR4, URZ, UPT ;  /* 0x000000ff0400728c */ /* 0x004fc8000bf05070 */
[----:B------:R-:W-:-:S09]  /*7b60*/  UISETP.NE.AND.EX UP0, UPT, UR5, URZ, UPT, UP0 ;  /* 0x000000ff0500728c */ /* 0x000fd2000bf05300 */
[----:B------:R-:W-:Y:S05]  /*7b70*/  BRA.U UP0, `(.L_x_125) ;  /* 0x00000001000c7547 */ /* 0x000fea000b800000 */
[----:B------:R-:W-:-:S13]  /*7b80*/  FSETP.NEU.AND P0, PT, R26, RZ, PT ;  /* 0x000000ff1a00720b */ /* 0x000fda0003f0d000 */
[----:B------:R-:W-:Y:S05]  /*7b90*/  @!P0 EXIT ;  /* 0x000000000000894d */ /* 0x000fea0003800000 */
[----:B------:R-:W-:Y:S05]  /*7ba0*/  BRA `(.L_x_124) ;  /* 0x00000000002c7947 */ /* 0x000fea0003800000 */
.L_x_125:
[----:B------:R-:W-:Y:S01]  /*7bb0*/  ISETP.NE.AND P0, PT, R50, RZ, PT ;  /* 0x000000ff3200720c */ /* 0x000fe20003f05270 */
[----:B------:R-:W-:-:S12]  /*7bc0*/  BSSY.RECONVERGENT B0, `(.L_x_124) ;  /* 0x0000009000007945 */ /* 0x000fd80003800200 */
[----:B------:R-:W-:Y:S05]  /*7bd0*/  @P0 BRA `(.L_x_126) ;  /* 0x0000000000140947 */ /* 0x000fea0003800000 */
[----:B------:R-:W2:Y:S02]  /*7be0*/  LDCU.64 UR4, c[0x0][0x888] ;  /* 0x00011100ff0477ac */ /* 0x000ea40008000a00 */
[----:B--2---:R-:W-:-:S04]  /*7bf0*/  ISETP.NE.U32.AND P0, PT, RZ, UR4, PT ;  /* 0x00000004ff007c0c */ /* 0x004fc8000bf05070 */
[----:B------:R-:W-:-:S13]  /*7c00*/  ISETP.NE.AND.EX P0, PT, RZ, UR5, PT, P0 ;  /* 0x00000005ff007c0c */ /* 0x000fda000bf05300 */
[----:B------:R-:W-:Y:S05]  /*7c10*/  @!P0 EXIT ;  /* 0x000000000000894d */ /* 0x000fea0003800000 */
[----:B------:R-:W-:Y:S05]  /*7c20*/  BRA `(.L_x_127) ;  /* 0x0000000000087947 */ /* 0x000fea0003800000 */
.L_x_126:
[----:B------:R-:W-:-:S13]  /*7c30*/  FSETP.NEU.AND P0, PT, R26, RZ, PT ;  /* 0x000000ff1a00720b */ /* 0x000fda0003f0d000 */
[----:B------:R-:W-:Y:S05]  /*7c40*/  @!P0 EXIT ;  /* 0x000000000000894d */ /* 0x000fea0003800000 */
.L_x_127:
[----:B------:R-:W-:Y:S05]  /*7c50*/  BSYNC.RECONVERGENT B0 ;  /* 0x0000000000007941 */ /* 0x000fea0003800200 */
.L_x_124:
[----:B------:R-:W-:Y:S01]  /*7c60*/  ULEA UR4, UR52, UR44, 0x3 ;  /* 0x0000002c34047291 */ /* 0x000fe2000f8e18ff */
[----:B------:R-:W-:-:S04]  /*7c70*/  DEPBAR.LE SB0, 0x0 ;  /* 0x000080000000791a */ /* 0x000fc80000000000 */
[----:B------:R-:W-:-:S04]  /*7c80*/  UIADD3 UR4, UPT, UPT, UR4, 0x78, URZ ;  /* 0x0000007804047890 */ /* 0x000fc8000fffe0ff */
[----:B------:R-:W-:-:S09]  /*7c90*/  UPRMT UR4, UR54, 0x654, UR4 ;  /* 0x0000065436047896 */ /* 0x000fd20008000004 */
[----:B------:R-:W-:Y:S01]  /*7ca0*/  SYNCS.ARRIVE.TRANS64.RED.A1T0 RZ, [UR4], RZ ;  /* 0x000000ffffff79a7 */ /* 0x000fe20008100404 */
[----:B------:R-:W-:Y:S05]  /*7cb0*/  EXIT ;  /* 0x000000000000794d */ /* 0x000fea0003800000 */
.L_x_24:
[----:B--2---:R2:W3:Y:S02]  /*7cc0*/  SYNCS.PHASECHK.TRANS64.TRYWAIT P0, [R0+URZ+0x110], R2 ;  /* 0x00011002000075a7 */ /* 0x0044e400080011ff */
[----:B---3--:R-:W-:Y:S05]  /*7cd0*/  @!P0 NANOSLEEP.SYNCS 0x989680 ;  /* 0x009896800000895d */ /* 0x008fea0003900000 */
[----:B------:R-:W3:Y:S02]  /*7ce0*/  @!P0 SYNCS.PHASECHK.TRANS64 P0, [R0+URZ+0x110], R2 ;  /* 0x00011002000085a7 */ /* 0x000ee400080010ff */
[----:B---3--:R-:W-:Y:S05]  /*7cf0*/  @!P0 BRA `(.L_x_24) ;  /* 0xfffffffc00f08947 */ /* 0x008fea000383ffff */
[----:B------:R-:W-:Y:S05]  /*7d00*/  BRA `(.L_x_128) ;  /* 0xffffff9c00787947 */ /* 0x000fea000383ffff */
.L_x_27:
[----:B-1----:R-:W-:-:S07]  /*7d10*/  MOV R0, UR33 ;  /* 0x0000002100007c02 */ /* 0x002fce0008000f00 */
.L_x_129:
[----:B-1----:R1:W2:Y:S02]  /*7d20*/  SYNCS.PHASECHK.TRANS64.TRYWAIT P0, [R0+URZ+0x30], R3 ;  /* 0x00003003000075a7 */ /* 0x0022a400080011ff */
[----:B--2---:R-:W-:Y:S05]  /*7d30*/  @!P0 NANOSLEEP.SYNCS 0x989680 ;  /* 0x009896800000895d */ /* 0x004fea0003900000 */
[----:B------:R-:W2:Y:S02]  /*7d40*/  @!P0 SYNCS.PHASECHK.TRANS64 P0, [R0+URZ+0x30], R3 ;  /* 0x00003003000085a7 */ /* 0x000ea400080010ff */
[----:B--2---:R-:W-:Y:S05]  /*7d50*/  @!P0 BRA `(.L_x_129) ;  /* 0xfffffffc00f08947 */ /* 0x004fea000383ffff */
[----:B------:R-:W-:Y:S05]  /*7d60*/  BRA `(.L_x_26) ;  /* 0xffffff9c00c47947 */ /* 0x000fea000383ffff */
.L_x_36:
[----:B-1----:R-:W-:-:S07]  /*7d70*/  MOV R0, UR33 ;  /* 0x0000002100007c02 */ /* 0x002fce0008000f00 */
.L_x_130:
[----:B-1----:R1:W2:Y:S02]  /*7d80*/  SYNCS.PHASECHK.TRANS64.TRYWAIT P0, [R0+URZ+0x30], R3 ;  /* 0x00003003000075a7 */ /* 0x0022a400080011ff */
[----:B--2---:R-:W-:Y:S05]  /*7d90*/  @!P0 NANOSLEEP.SYNCS 0x989680 ;  /* 0x009896800000895d */ /* 0x004fea0003900000 */
[----:B------:R-:W2:Y:S02]  /*7da0*/  @!P0 SYNCS.PHASECHK.TRANS64 P0, [R0+URZ+0x30], R3 ;  /* 0x00003003000085a7 */ /* 0x000ea400080010ff */
[----:B--2---:R-:W-:Y:S05]  /*7db0*/  @!P0 BRA `(.L_x_130) ;  /* 0xfffffffc00f08947 */ /* 0x004fea000383ffff */
[----:B------:R-:W-:Y:S05]  /*7dc0*/  BRA `(.L_x_35) ;  /* 0xffffffa000d47947 */ /* 0x000fea000383ffff */
.L_x_43:
[----:B-1----:R1:W4:Y:S02]  /*7dd0*/  SYNCS.PHASECHK.TRANS64.TRYWAIT P0, [R3+URZ+0xa0], R0 ;  /* 0x0000a000030075a7 */ /* 0x00232400080011ff */
[----:B----4-:R-:W-:Y:S05]  /*7de0*/  @!P0 NANOSLEEP.SYNCS 0x989680 ;  /* 0x009896800000895d */ /* 0x010fea0003900000 */
[----:B------:R-:W4:Y:S02]  /*7df0*/  @!P0 SYNCS.PHASECHK.TRANS64 P0, [R3+URZ+0xa0], R0 ;  /* 0x0000a000030085a7 */ /* 0x000f2400080010ff */
[----:B----4-:R-:W-:Y:S05]  /*7e00*/  @!P0 BRA `(.L_x_43) ;  /* 0xfffffffc00f08947 */ /* 0x010fea000383ffff */
[----:B------:R-:W-:Y:S05]  /*7e10*/  BRA `(.L_x_131) ;  /* 0xffffffa400c47947 */ /* 0x000fea000383ffff */
.L_x_47:
[----:B------:R-:W-:-:S07]  /*7e20*/  MOV R0, UR4 ;  /* 0x0000000400007c02 */ /* 0x000fce0008000f00 */
.L_x_132:
[----:B-1----:R1:W2:Y:S02]  /*7e30*/  SYNCS.PHASECHK.TRANS64.TRYWAIT P0, [R0+URZ], R2 ;  /* 0x00000002000075a7 */ /* 0x0022a400080011ff */
[----:B--2---:R-:W-:Y:S05]  /*7e40*/  @!P0 NANOSLEEP.SYNCS 0x989680 ;  /* 0x009896800000895d */ /* 0x004fea0003900000 */
[----:B------:R-:W2:Y:S02]  /*7e50*/  @!P0 SYNCS.PHASECHK.TRANS64 P0, [R0+URZ], R2 ;  /* 0x00000002000085a7 */ /* 0x000ea400080010ff */
[----:B--2---:R-:W-:Y:S05]  /*7e60*/  @!P0 BRA `(.L_x_132) ;  /* 0xfffffffc00f08947 */ /* 0x004fea000383ffff */
[----:B------:R-:W-:Y:S05]  /*7e70*/  BRA `(.L_x_133) ;  /* 0xffffffac00707947 */ /* 0x000fea000383ffff */
.L_x_48:
[----:B------:R-:W-:-:S07]  /*7e80*/  MOV R0, UR5 ;  /* 0x0000000500007c02 */ /* 0x000fce0008000f00 */
.L_x_134:
[----:B-1----:R1:W2:Y:S02]  /*7e90*/  SYNCS.PHASECHK.TRANS64.TRYWAIT P0, [R0+URZ], R3 ;  /* 0x00000003000075a7 */ /* 0x0022a400080011ff */
[----:B--2---:R-:W-:Y:S05]  /*7ea0*/  @!P0 NANOSLEEP.SYNCS 0x989680 ;  /* 0x009896800000895d */ /* 0x004fea0003900000 */
[----:B------:R-:W2:Y:S02]  /*7eb0*/  @!P0 SYNCS.PHASECHK.TRANS64 P0, [R0+URZ], R3 ;  /* 0x00000003000085a7 */ /* 0x000ea400080010ff */
[----:B--2---:R-:W-:Y:S05]  /*7ec0*/  @!P0 BRA `(.L_x_134) ;  /* 0xfffffffc00f08947 */ /* 0x004fea000383ffff */
[----:B------:R-:W-:Y:S05]  /*7ed0*/  BRA `(.L_x_135) ;  /* 0xffffffac007c7947 */ /* 0x000fea000383ffff */
.L_x_49:
[----:B------:R-:W-:-:S07]  /*7ee0*/  MOV R0, UR5 ;  /* 0x0000000500007c02 */ /* 0x000fce0008000f00 */
.L_x_136:
[----:B-1----:R1:W2:Y:S02]  /*7ef0*/  SYNCS.PHASECHK.TRANS64.TRYWAIT P0, [R0+URZ], R3 ;  /* 0x00000003000075a7 */ /* 0x0022a400080011ff */
[----:B--2---:R-:W-:Y:S05]  /*7f00*/  @!P0 NANOSLEEP.SYNCS 0x989680 ;  /* 0x009896800000895d */ /* 0x004fea0003900000 */
[----:B------:R-:W2:Y:S02]  /*7f10*/  @!P0 SYNCS.PHASECHK.TRANS64 P0, [R0+URZ], R3 ;  /* 0x00000003000085a7 */ /* 0x000ea400080010ff */
[----:B--2---:R-:W-:Y:S05]  /*7f20*/  @!P0 BRA `(.L_x_136) ;  /* 0xfffffffc00f08947 */ /* 0x004fea000383ffff */
[----:B------:R-:W-:Y:S05]  /*7f30*/  BRA `(.L_x_137) ;  /* 0xffffffac00887947 */ /* 0x000fea000383ffff */
.L_x_50:
[----:B------:R-:W-:-:S07]  /*7f40*/  MOV R0, UR5 ;  /* 0x0000000500007c02 */ /* 0x000fce0008000f00 */
.L_x_138:
[----:B-1----:R1:W2:Y:S02]  /*7f50*/  SYNCS.PHASECHK.TRANS64.TRYWAIT P0, [R0+URZ], R3 ;  /* 0x00000003000075a7 */ /* 0x0022a400080011ff */
[----:B--2---:R-:W-:Y:S05]  /*7f60*/  @!P0 NANOSLEEP.SYNCS 0x989680 ;  /* 0x009896800000895d */ /* 0x004fea0003900000 */
[----:B------:R-:W2:Y:S02]  /*7f70*/  @!P0 SYNCS.PHASECHK.TRANS64 P0, [R0+URZ], R3 ;  /* 0x00000003000085a7 */ /* 0x000ea400080010ff */
[----:B--2---:R-:W-:Y:S05]  /*7f80*/  @!P0 BRA `(.L_x_138) ;  /* 0xfffffffc00f08947 */ /* 0x004fea000383ffff */
[----:B------:R-:W-:Y:S05]  /*7f90*/  BRA `(.L_x_139) ;  /* 0xffffffac00947947 */ /* 0x000fea000383ffff */
.L_x_51:
[----:B------:R-:W-:-:S07]  /*7fa0*/  MOV R0, UR5 ;  /* 0x0000000500007c02 */ /* 0x000fce0008000f00 */
.L_x_140:
[----:B-1----:R1:W2:Y:S02]  /*7fb0*/  SYNCS.PHASECHK.TRANS64.TRYWAIT P0, [R0+URZ], R3 ;  /* 0x00000003000075a7 */ /* 0x0022a400080011ff */
[----:B--2---:R-:W-:Y:S05]  /*7fc0*/  @!P0 NANOSLEEP.SYNCS 0x989680 ;  /* 0x009896800000895d */ /* 0x004fea0003900000 */
[----:B------:R-:W2:Y:S02]  /*7fd0*/  @!P0 SYNCS.PHASECHK.TRANS64 P0, [R0+URZ], R3 ;  /* 0x00000003000085a7 */ /* 0x000ea400080010ff */
[----:B--2---:R-:W-:Y:S05]  /*7fe0*/  @!P0 BRA `(.L_x_140) ;  /* 0xfffffffc00f08947 */ /* 0x004fea000383ffff */
[----:B------:R-:W-:Y:S05]  /*7ff0*/  BRA `(.L_x_141) ;  /* 0xffffffac00a07947 */ /* 0x000fea000383ffff */
.L_x_54:
[----:B--2---:R2:W3:Y:S02]  /*8000*/  SYNCS.PHASECHK.TRANS64.TRYWAIT P0, [R2+URZ+0x100], R4 ;  /* 0x00010004020075a7 */ /* 0x0044e400080011ff */
[----:B---3--:R-:W-:Y:S05]  /*8010*/  @!P0 NANOSLEEP.SYNCS 0x989680 ;  /* 0x009896800000895d */ /* 0x008fea0003900000 */
[----:B------:R-:W3:Y:S02]  /*8020*/  @!P0 SYNCS.PHASECHK.TRANS64 P0, [R2+URZ+0x100], R4 ;  /* 0x00010004020085a7 */ /* 0x000ee400080010ff */
[----:B---3--:R-:W-:Y:S05]  /*8030*/  @!P0 BRA `(.L_x_54) ;  /* 0xfffffffc00f08947 */ /* 0x008fea000383ffff */
[----:B------:R-:W-:Y:S05]  /*8040*/  BRA `(.L_x_142) ;  /* 0xffffffac00fc7947 */ /* 0x000fea000383ffff */
.L_x_55:
[----:B------:R-:W-:-:S07]  /*8050*/  MOV R2, UR4 ;  /* 0x0000000400027c02 */ /* 0x000fce0008000f00 */
.L_x_143:
[----:B--2---:R2:W3:Y:S02]  /*8060*/  SYNCS.PHASECHK.TRANS64.TRYWAIT P0, [R2+URZ+0xb0], R5 ;  /* 0x0000b005020075a7 */ /* 0x0044e400080011ff */
[----:B---3--:R-:W-:Y:S05]  /*8070*/  @!P0 NANOSLEEP.SYNCS 0x989680 ;  /* 0x009896800000895d */ /* 0x008fea0003900000 */
[----:B------:R-:W3:Y:S02]  /*8080*/  @!P0 SYNCS.PHASECHK.TRANS64 P0, [R2+URZ+0xb0], R5 ;  /* 0x0000b005020085a7 */ /* 0x000ee400080010ff */
[----:B---3--:R-:W-:Y:S05]  /*8090*/  @!P0 BRA `(.L_x_143) ;  /* 0xfffffffc00f08947 */ /* 0x008fea000383ffff */
[----:B------:R-:W-:Y:S05]  /*80a0*/  BRA `(.L_x_144) ;  /* 0xffffffb0000c7947 */ /* 0x000fea000383ffff */
.L_x_56:
[----:B--2---:R2:W3:Y:S02]  /*80b0*/  SYNCS.PHASECHK.TRANS64.TRYWAIT P1, [R2+URZ+0xa0], R4 ;  /* 0x0000a004020075a7 */ /* 0x0044e400080211ff */
[----:B---3--:R-:W-:Y:S05]  /*80c0*/  @!P1 NANOSLEEP.SYNCS 0x989680 ;  /* 0x009896800000995d */ /* 0x008fea0003900000 */
[----:B------:R-:W3:Y:S02]  /*80d0*/  @!P1 SYNCS.PHASECHK.TRANS64 P1, [R2+URZ+0xa0], R4 ;  /* 0x0000a004020095a7 */ /* 0x000ee400080210ff */
[----:B---3--:R-:W-:Y:S05]  /*80e0*/  @!P1 BRA `(.L_x_56) ;  /* 0xfffffffc00f09947 */ /* 0x008fea000383ffff */
[----:B------:R-:W-:Y:S05]  /*80f0*/  BRA `(.L_x_145) ;  /* 0xffffffb0003c7947 */ /* 0x000fea000383ffff */
.L_x_59:
[----:B------:R-:W-:-:S07]  /*8100*/  MOV R0, UR4 ;  /* 0x0000000400007c02 */ /* 0x000fce0008000f00 */
.L_x_146:
[----:B--2---:R2:W3:Y:S02]  /*8110*/  SYNCS.PHASECHK.TRANS64.TRYWAIT P0, [R0+URZ+0xb0], R2 ;  /* 0x0000b002000075a7 */ /* 0x0044e400080011ff */
[----:B---3--:R-:W-:Y:S05]  /*8120*/  @!P0 NANOSLEEP.SYNCS 0x989680 ;  /* 0x009896800000895d */ /* 0x008fea0003900000 */
[----:B------:R-:W3:Y:S02]  /*8130*/  @!P0 SYNCS.PHASECHK.TRANS64 P0, [R0+URZ+0xb0], R2 ;  /* 0x0000b002000085a7 */ /* 0x000ee400080010ff */
[----:B---3--:R-:W-:Y:S05]  /*8140*/  @!P0 BRA `(.L_x_146) ;  /* 0xfffffffc00f08947 */ /* 0x008fea000383ffff */
[----:B------:R-:W-:Y:S05]  /*8150*/  BRA `(.L_x_58) ;  /* 0xffffffb000907947 */ /* 0x000fea000383ffff */
.L_x_66:
[----:B-1----:R1:W2:Y:S02]  /*8160*/  SYNCS.PHASECHK.TRANS64.TRYWAIT P1, [R0+URZ+0xa0], R2 ;  /* 0x0000a002000075a7 */ /* 0x0022a400080211ff */
[----:B--2---:R-:W-:Y:S05]  /*8170*/  @!P1 NANOSLEEP.SYNCS 0x989680 ;  /* 0x009896800000995d */ /* 0x004fea0003900000 */
[----:B------:R-:W2:Y:S02]  /*8180*/  @!P1 SYNCS.PHASECHK.TRANS64 P1, [R0+URZ+0xa0], R2 ;  /* 0x0000a002000095a7 */ /* 0x000ea400080210ff */
[----:B--2---:R-:W-:Y:S05]  /*8190*/  @!P1 BRA `(.L_x_66) ;  /* 0xfffffffc00f09947 */ /* 0x004fea000383ffff */
[----:B------:R-:W-:Y:S05]  /*81a0*/  BRA `(.L_x_147) ;  /* 0xffffffb800247947 */ /* 0x000fea000383ffff */
.L_x_67:
[----:B------:R-:W-:-:S07]  /*81b0*/  MOV R2, UR46 ;  /* 0x0000002e00027c02 */ /* 0x000fce0008000f00 */
.L_x_148:
[----:B-1----:R1:W2:Y:S02]  /*81c0*/  SYNCS.PHASECHK.TRANS64.TRYWAIT P0, [R2+URZ+0xe0], R0 ;  /* 0x0000e000020075a7 */ /* 0x0022a400080011ff */
[----:B--2---:R-:W-:Y:S05]  /*81d0*/  @!P0 NANOSLEEP.SYNCS 0x989680 ;  /* 0x009896800000895d */ /* 0x004fea0003900000 */
[----:B------:R-:W2:Y:S02]  /*81e0*/  @!P0 SYNCS.PHASECHK.TRANS64 P0, [R2+URZ+0xe0], R0 ;  /* 0x0000e000020085a7 */ /* 0x000ea400080010ff */
[----:B--2---:R-:W-:Y:S05]  /*81f0*/  @!P0 BRA `(.L_x_148) ;  /* 0xfffffffc00f08947 */ /* 0x004fea000383ffff */
[----:B------:R-:W-:Y:S05]  /*8200*/  BRA `(.L_x_149) ;  /* 0xffffffb800747947 */ /* 0x000fea000383ffff */
.L_x_70:
[----:B------:R-:W-:Y:S07]  /*8210*/  MOV R0, UR7 ;  /* 0x0000000700007c02 */ /* 0x000fee0008000f00 */
.L_x_150:
[----:B-1----:R1:W2:Y:S02]  /*8220*/  SYNCS.PHASECHK.TRANS64.TRYWAIT P0, [R0+URZ], R2 ;  /* 0x00000002000075a7 */ /* 0x0022a400080011ff */
[----:B--2---:R-:W-:Y:S05]  /*8230*/  @!P0 NANOSLEEP.SYNCS 0x989680 ;  /* 0x009896800000895d */ /* 0x004fea0003900000 */
[----:B------:R-:W2:Y:S02]  /*8240*/  @!P0 SYNCS.PHASECHK.TRANS64 P0, [R0+URZ], R2 ;  /* 0x00000002000085a7 */ /* 0x000ea400080010ff */
[----:B--2---:R-:W-:Y:S05]  /*8250*/  @!P0 BRA `(.L_x_150) ;  /* 0xfffffffc00f08947 */ /* 0x004fea000383ffff */
[----:B------:R-:W-:Y:S05]  /*8260*/  BRA `(.L_x_69) ;  /* 0xffffffb800907947 */ /* 0x000fea000383ffff */
.L_x_73:
[----:B------:R-:W-:-:S07]  /*8270*/  MOV R0, UR4 ;  /* 0x0000000400007c02 */ /* 0x000fce0008000f00 */
.L_x_151:
[----:B--2---:R2:W4:Y:S02]  /*8280*/  SYNCS.PHASECHK.TRANS64.TRYWAIT P0, [R0+URZ], R2 ;  /* 0x00000002000075a7 */ /* 0x00452400080011ff */
[----:B----4-:R-:W-:Y:S05]  /*8290*/  @!P0 NANOSLEEP.SYNCS 0x989680 ;  /* 0x009896800000895d */ /* 0x010fea0003900000 */
[----:B------:R-:W4:Y:S02]  /*82a0*/  @!P0 SYNCS.PHASECHK.TRANS64 P0, [R0+URZ], R2 ;  /* 0x00000002000085a7 */ /* 0x000f2400080010ff */
[----:B----4-:R-:W-:Y:S05]  /*82b0*/  @!P0 BRA `(.L_x_151) ;  /* 0xfffffffc00f08947 */ /* 0x010fea000383ffff */
[----:B------:R-:W-:Y:S05]  /*82c0*/  BRA `(.L_x_152) ;  /* 0xffffffbc00bc7947 */ /* 0x000fea000383ffff */
.L_x_74:
[----:B------:R-:W-:-:S07]  /*82d0*/  MOV R0, UR5 ;  /* 0x0000000500007c02 */ /* 0x000fce0008000f00 */
.L_x_153:
[----:B-1----:R1:W2:Y:S02]  /*82e0*/  SYNCS.PHASECHK.TRANS64.TRYWAIT P0, [R0+URZ], R3 ;  /* 0x00000003000075a7 */ /* 0x0022a400080011ff */
[----:B--2---:R-:W-:Y:S05]  /*82f0*/  @!P0 NANOSLEEP.SYNCS 0x989680 ;  /* 0x009896800000895d */ /* 0x004fea0003900000 */
[----:B------:R-:W2:Y:S02]  /*8300*/  @!P0 SYNCS.PHASECHK.TRANS64 P0, [R0+URZ], R3 ;  /* 0x00000003000085a7 */ /* 0x000ea400080010ff */
[----:B--2---:R-:W-:Y:S05]  /*8310*/  @!P0 BRA `(.L_x_153) ;  /* 0xfffffffc00f08947 */ /* 0x004fea000383ffff */
[----:B------:R-:W-:Y:S05]  /*8320*/  BRA `(.L_x_154) ;  /* 0xffffffbc00c87947 */ /* 0x000fea000383ffff */
.L_x_75:
[----:B------:R-:W-:-:S07]  /*8330*/  MOV R0, UR5 ;  /* 0x0000000500007c02 */ /* 0x000fce0008000f00 */
.L_x_155:
[----:B-1----:R1:W2:Y:S02]  /*8340*/  SYNCS.PHASECHK.TRANS64.TRYWAIT P0, [R0+URZ], R3 ;  /* 0x00000003000075a7 */ /* 0x0022a400080011ff */
[----:B--2---:R-:W-:Y:S05]  /*8350*/  @!P0 NANOSLEEP.SYNCS 0x989680 ;  /* 0x009896800000895d */ /* 0x004fea0003900000 */
[----:B------:R-:W2:Y:S02]  /*8360*/  @!P0 SYNCS.PHASECHK.TRANS64 P0, [R0+URZ], R3 ;  /* 0x00000003000085a7 */ /* 0x000ea400080010ff */
[----:B--2---:R-:W-:Y:S05]  /*8370*/  @!P0 BRA `(.L_x_155) ;  /* 0xfffffffc00f08947 */ /* 0x004fea000383ffff */
[----:B------:R-:W-:Y:S05]  /*8380*/  BRA `(.L_x_156) ;  /* 0xffffffbc00d47947 */ /* 0x000fea000383ffff */
.L_x_76:
[----:B-1----:R-:W-:-:S07]  /*8390*/  MOV R0, UR4 ;  /* 0x0000000400007c02 */ /* 0x002fce0008000f00 */
.L_x_157:
[----:B-1----:R1:W2:Y:S02]  /*83a0*/  SYNCS.PHASECHK.TRANS64.TRYWAIT P0, [R0+URZ], R2 ;  /* 0x00000002000075a7 */ /* 0x0022a400080011ff */
[----:B--2---:R-:W-:Y:S05]  /*83b0*/  @!P0 NANOSLEEP.SYNCS 0x989680 ;  /* 0x009896800000895d */ /* 0x004fea0003900000 */
[----:B------:R-:W2:Y:S02]  /*83c0*/  @!P0 SYNCS.PHASECHK.TRANS64 P0, [R0+URZ], R2 ;  /* 0x00000002000085a7 */ /* 0x000ea400080010ff */
[----:B--2---:R-:W-:Y:S05]  /*83d0*/  @!P0 BRA `(.L_x_157) ;  /* 0xfffffffc00f08947 */ /* 0x004fea000383ffff */
[----:B------:R-:W-:Y:S05]  /*83e0*/  BRA `(.L_x_158) ;  /* 0xffffffbc00e07947 */ /* 0x000fea000383ffff */
.L_x_81:
[----:B---3--:R3:W4:Y:S02]  /*83f0*/  SYNCS.PHASECHK.TRANS64.TRYWAIT P0, [R12+URZ+0xa0], R0 ;  /* 0x0000a0000c0075a7 */ /* 0x00872400080011ff */
[----:B----4-:R-:W-:Y:S05]  /*8400*/  @!P0 NANOSLEEP.SYNCS 0x989680 ;  /* 0x009896800000895d */ /* 0x010fea0003900000 */
[----:B------:R-:W4:Y:S02]  /*8410*/  @!P0 SYNCS.PHASECHK.TRANS64 P0, [R12+URZ+0xa0], R0 ;  /* 0x0000a0000c0085a7 */ /* 0x000f2400080010ff */
[----:B----4-:R-:W-:Y:S05]  /*8420*/  @!P0 BRA `(.L_x_81) ;  /* 0xfffffffc00f08947 */ /* 0x010fea000383ffff */
[----:B------:R-:W-:Y:S05]  /*8430*/  BRA `(.L_x_159) ;  /* 0xffffffc000f07947 */ /* 0x000fea000383ffff */
.L_x_84:
[----:B-1----:R-:W-:Y:S07]  /*8440*/  MOV R0, UR24 ;  /* 0x0000001800007c02 */ /* 0x002fee0008000f00 */
.L_x_160:
[----:B-1----:R1:W3:Y:S02]  /*8450*/  SYNCS.PHASECHK.TRANS64.TRYWAIT P2, [R0+URZ+0x98], R6 ;  /* 0x00009806000075a7 */ /* 0x0022e400080411ff */
[----:B---3--:R-:W-:Y:S05]  /*8460*/  @!P2 NANOSLEEP.SYNCS 0x989680 ;  /* 0x009896800000a95d */ /* 0x008fea0003900000 */
[----:B------:R-:W3:Y:S02]  /*8470*/  @!P2 SYNCS.PHASECHK.TRANS64 P2, [R0+URZ+0x98], R6 ;  /* 0x000098060000a5a7 */ /* 0x000ee400080410ff */
[----:B---3--:R-:W-:Y:S05]  /*8480*/  @!P2 BRA `(.L_x_160) ;  /* 0xfffffffc00f0a947 */ /* 0x008fea000383ffff */
[----:B------:R-:W-:Y:S05]  /*8490*/  BRA `(.L_x_83) ;  /* 0xffffffc800547947 */ /* 0x000fea000383ffff */
.L_x_87:
[----:B------:R-:W-:Y:S07]  /*84a0*/  MOV R0, UR4 ;  /* 0x0000000400007c02 */ /* 0x000fee0008000f00 */
.L_x_161:
[----:B-1----:R1:W3:Y:S02]  /*84b0*/  SYNCS.PHASECHK.TRANS64.TRYWAIT P0, [R0+URZ+0x78], R9 ;  /* 0x00007809000075a7 */ /* 0x0022e400080011ff */
[----:B---3--:R-:W-:Y:S05]  /*84c0*/  @!P0 NANOSLEEP.SYNCS 0x989680 ;  /* 0x009896800000895d */ /* 0x008fea0003900000 */
[----:B------:R-:W3:Y:S02]  /*84d0*/  @!P0 SYNCS.PHASECHK.TRANS64 P0, [R0+URZ+0x78], R9 ;  /* 0x00007809000085a7 */ /* 0x000ee400080010ff */
[----:B---3--:R-:W-:Y:S05]  /*84e0*/  @!P0 BRA `(.L_x_161) ;  /* 0xfffffffc00f08947 */ /* 0x008fea000383ffff */
[----:B------:R-:W-:Y:S05]  /*84f0*/  BRA `(.L_x_162) ;  /* 0xffffffc800b47947 */ /* 0x000fea000383ffff */
.L_x_88:
[----:B------:R-:W-:Y:S07]  /*8500*/  MOV R6, UR5 ;  /* 0x0000000500067c02 */ /* 0x000fee0008000f00 */
.L_x_163:
[----:B-1----:R1:W3:Y:S02]  /*8510*/  SYNCS.PHASECHK.TRANS64.TRYWAIT P0, [R6+URZ+0x78], R0 ;  /* 0x00007800060075a7 */ /* 0x0022e400080011ff */
[----:B---3--:R-:W-:Y:S05]  /*8520*/  @!P0 NANOSLEEP.SYNCS 0x989680 ;  /* 0x009896800000895d */ /* 0x008fea0003900000 */
[----:B------:R-:W3:Y:S02]  /*8530*/  @!P0 SYNCS.PHASECHK.TRANS64 P0, [R6+URZ+0x78], R0 ;  /* 0x00007800060085a7 */ /* 0x000ee400080010ff */
[----:B---3--:R-:W-:Y:S05]  /*8540*/  @!P0 BRA `(.L_x_163) ;  /* 0xfffffffc00f08947 */ /* 0x008fea000383ffff */
[----:B------:R-:W-:Y:S05]  /*8550*/  BRA `(.L_x_164) ;  /* 0xffffffcc00107947 */ /* 0x000fea000383ffff */
.L_x_90:
[----:B------:R-:W-:-:S07]  /*8560*/  MOV R0, UR4 ;  /* 0x0000000400007c02 */ /* 0x000fce0008000f00 */
.L_x_165:
[----:B-1----:R1:W4:Y:S02]  /*8570*/  SYNCS.PHASECHK.TRANS64.TRYWAIT P0, [R0+URZ], R2 ;  /* 0x00000002000075a7 */ /* 0x00232400080011ff */
[----:B----4-:R-:W-:Y:S05]  /*8580*/  @!P0 NANOSLEEP.SYNCS 0x989680 ;  /* 0x009896800000895d */ /* 0x010fea0003900000 */
[----:B------:R-:W4:Y:S02]  /*8590*/  @!P0 SYNCS.PHASECHK.TRANS64 P0, [R0+URZ], R2 ;  /* 0x00000002000085a7 */ /* 0x000f2400080010ff */
[----:B----4-:R-:W-:Y:S05]  /*85a0*/  @!P0 BRA `(.L_x_165) ;  /* 0xfffffffc00f08947 */ /* 0x010fea000383ffff */
[----:B------:R-:W-:Y:S05]  /*85b0*/  BRA `(.L_x_166) ;  /* 0xffffffcc00a07947 */ /* 0x000fea000383ffff */
.L_x_91:
[----:B------:R-:W-:-:S07]  /*85c0*/  MOV R0, UR5 ;  /* 0x0000000500007c02 */ /* 0x000fce0008000f00 */
.L_x_167:
[----:B-1----:R1:W4:Y:S02]  /*85d0*/  SYNCS.PHASECHK.TRANS64.TRYWAIT P0, [R0+URZ], R2 ;  /* 0x00000002000075a7 */ /* 0x00232400080011ff */
[----:B----4-:R-:W-:Y:S05]  /*85e0*/  @!P0 NANOSLEEP.SYNCS 0x989680 ;  /* 0x009896800000895d */ /* 0x010fea0003900000 */
[----:B------:R-:W4:Y:S02]  /*85f0*/  @!P0 SYNCS.PHASECHK.TRANS64 P0, [R0+URZ], R2 ;  /* 0x00000002000085a7 */ /* 0x000f2400080010ff */
[----:B----4-:R-:W-:Y:S05]  /*8600*/  @!P0 BRA `(.L_x_167) ;  /* 0xfffffffc00f08947 */ /* 0x010fea000383ffff */
[----:B------:R-:W-:Y:S05]  /*8610*/  BRA `(.L_x_168) ;  /* 0xffffffcc00ac7947 */ /* 0x000fea000383ffff */
.L_x_93:
[----:B-1----:R1:W2:Y:S02]  /*8620*/  SYNCS.PHASECHK.TRANS64.TRYWAIT P0, [R0+URZ+0xa0], R2 ;  /* 0x0000a002000075a7 */ /* 0x0022a400080011ff */
[----:B--2---:R-:W-:Y:S05]  /*8630*/  @!P0 NANOSLEEP.SYNCS 0x989680 ;  /* 0x009896800000895d */ /* 0x004fea0003900000 */
[----:B------:R-:W2:Y:S02]  /*8640*/  @!P0 SYNCS.PHASECHK.TRANS64 P0, [R0+URZ+0xa0], R2 ;  /* 0x0000a002000085a7 */ /* 0x000ea400080010ff */
[----:B--2---:R-:W-:Y:S05]  /*8650*/  @!P0 BRA `(.L_x_93) ;  /* 0xfffffffc00f08947 */ /* 0x004fea000383ffff */
[----:B------:R-:W-:Y:S05]  /*8660*/  BRA `(.L_x_169) ;  /* 0xffffffd000987947 */ /* 0x000fea000383ffff */
.L_x_103:
[----:B-1----:R1:W3:Y:S02]  /*8670*/  SYNCS.PHASECHK.TRANS64.TRYWAIT P1, [R2+URZ+0x60], R4 ;  /* 0x00006004020075a7 */ /* 0x0022e400080211ff */
[----:B---3--:R-:W-:Y:S05]  /*8680*/  @!P1 NANOSLEEP.SYNCS 0x989680 ;  /* 0x009896800000995d */ /* 0x008fea0003900000 */
[----:B------:R-:W3:Y:S02]  /*8690*/  @!P1 SYNCS.PHASECHK.TRANS64 P1, [R2+URZ+0x60], R4 ;  /* 0x00006004020095a7 */ /* 0x000ee400080210ff */
[----:B---3--:R-:W-:Y:S05]  /*86a0*/  @!P1 BRA `(.L_x_103) ;  /* 0xfffffffc00f09947 */ /* 0x008fea000383ffff */
[----:B------:R-:W-:Y:S05]  /*86b0*/  BRA `(.L_x_102) ;  /* 0xffffffe000087947 */ /* 0x000fea000383ffff */
.L_x_105:
[----:B-1----:R1:W2:Y:S02]  /*86c0*/  SYNCS.PHASECHK.TRANS64.TRYWAIT P0, [R27+URZ+0xc0], R3 ;  /* 0x0000c0031b0075a7 */ /* 0x0022a400080011ff */
[----:B--2---:R-:W-:Y:S05]  /*86d0*/  @!P0 NANOSLEEP.SYNCS 0x989680 ;  /* 0x009896800000895d */ /* 0x004fea0003900000 */
[----:B------:R-:W2:Y:S02]  /*86e0*/  @!P0 SYNCS.PHASECHK.TRANS64 P0, [R27+URZ+0xc0], R3 ;  /* 0x0000c0031b0085a7 */ /* 0x000ea400080010ff */
[----:B--2---:R-:W-:Y:S05]  /*86f0*/  @!P0 BRA `(.L_x_105) ;  /* 0xfffffffc00f08947 */ /* 0x004fea000383ffff */
[----:B------:R-:W-:Y:S05]  /*8700*/  BRA `(.L_x_104) ;  /* 0xffffffe000587947 */ /* 0x000fea000383ffff */
.L_x_116:
[----:B-1----:R1:W2:Y:S02]  /*8710*/  SYNCS.PHASECHK.TRANS64.TRYWAIT P0, [R2+URZ+0x60], R63 ;  /* 0x0000603f020075a7 */ /* 0x0022a400080011ff */
[----:B--2---:R-:W-:Y:S05]  /*8720*/  @!P0 NANOSLEEP.SYNCS 0x989680 ;  /* 0x009896800000895d */ /* 0x004fea0003900000 */
[----:B------:R-:W2:Y:S02]  /*8730*/  @!P0 SYNCS.PHASECHK.TRANS64 P0, [R2+URZ+0x60], R63 ;  /* 0x0000603f020085a7 */ /* 0x000ea400080010ff */
[----:B--2---:R-:W-:Y:S05]  /*8740*/  @!P0 BRA `(.L_x_116) ;  /* 0xfffffffc00f08947 */ /* 0x004fea000383ffff */
[----:B------:R-:W-:Y:S05]  /*8750*/  BRA `(.L_x_115) ;  /* 0xffffffe8006c7947 */ /* 0x000fea000383ffff */
        .weak           $__internal_0_$__cuda_sm10x_tcgen05_guardrail_trap_col_being_dealloced_not_returned_by_alloc
        .type           $__internal_0_$__cuda_sm10x_tcgen05_guardrail_trap_col_being_dealloced_not_returned_by_alloc,@function
        .size           $__internal_0_$__cuda_sm10x_tcgen05_guardrail_trap_col_being_dealloced_not_returned_by_alloc,($__internal_1_$__cuda_sm10x_tcgen05_guardrail_trap_phase_invalid_during_alloc - $__internal_0_$__cuda_sm10x_tcgen05_guardrail_trap_col_being_dealloced_not_returned_by_alloc)
$__internal_0_$__cuda_sm10x_tcgen05_guardrail_trap_col_being_dealloced_not_returned_by_alloc:
[----:B------:R-:W-:Y:S05]  /*8760*/  BPT.TRAP 0x1 ;  /* 0x000000040000795c */ /* 0x000fea0000300000 */
[----:B------:R-:W-:-:S04]  /*8770*/  HFMA2 R3, -RZ, RZ, 0, 0 ;  /* 0x00000000ff037431 */ /* 0x000fc800000001ff */
[----:B------:R-:W-:Y:S05]  /*8780*/  RET.REL.NODEC R2 `(_ZN7cutlass13device_kernelINS_4gemm6kernel13GemmUniversalIN4cute5tupleIJiiiiEEENS1_10collective13CollectiveMmaINS1_35MainloopSm100TmaUmmaWarpSpecializedILi6ELi2ELi4ENS5_IJNS4_1CILi4EEENSA_ILi2EEENSA_ILi1EEEEEEEENS5_IJNSA_ILi64EEESG_NSA_ILi128EEEEEENS_6half_tENS5_IJlSD_lEEESJ_SK_NS4_8TiledMMAINS4_8MMA_AtomIJNS4_20SM100_MMA_F16BF16_SSISJ_SJ_fLi64ELi64ELNS4_4UMMA5MajorE0ELSP_0ELNSO_7ScaleInE0ELSQ_0EEEEEENS4_6LayoutINS5_IJSD_SD_SD_EEENS5_IJNSA_ILi0EEESV_SV_EEEEENS5_IJNS4_10UnderscoreESY_SY_EEEEENS4_23SM90_TMA_LOAD_MULTICASTENS4_14ComposedLayoutINS4_7SwizzleILi3ELi4ELi3EEENS4_18smem_ptr_flag_bitsILi16EEENST_INS5_IJNSA_ILi8EEESG_EEENS5_IJSG_SD_EEEEEEEvNS4_8identityES11_S1B_vS1C_EENS_8epilogue10collective18CollectiveEpilogueINS1E_23Sm100TmaWarpSpecializedILi3ELi2ELi16ELb1ELb0EEEJSI_NS5_IJNST_ISG_SD_EENST_INSA_ILi32EEESD_EEEEESJ_SK_SJ_SK_NS1E_6fusion15FusionCallbacksIS1I_NS1N_17LinearCombinationISJ_fSJ_fLNS_15FloatRoundStyleE2EEESI_S1M_JEEENS4_5SM1004TMEM4LOAD26SM100_TMEM_LOAD_16dp256b4xENS4_13SM90_TMA_LOADENS12_INS13_ILi2ELi4ELi3EEES16_NST_INS5_IJS17_S1K_EEENS5_IJS1K_SD_EEEEEEENS4_17SM75_U32x4_LDSM_NENS4_14SM90_TMA_STOREES22_NS4_17SM90_U32x4_STSM_NENS4_39AutoVectorizingCopyWithAssumedAlignmentILi128EEEEEEvvEEEEvNT_6ParamsE) ;  /* 0xffffff78021c7950 */ /* 0x000fea0003c3ffff */
        .weak           $__internal_1_$__cuda_sm10x_tcgen05_guardrail_trap_phase_invalid_during_alloc
        .type           $__internal_1_$__cuda_sm10x_tcgen05_guardrail_trap_phase_invalid_during_alloc,@function
        .size           $__internal_1_$__cuda_sm10x_tcgen05_guardrail_trap_phase_invalid_during_alloc,($__internal_2_$__cuda_sm10x_tcgen05_guardrail_trap_unallocated_columns_being_dealloced - $__internal_1_$__cuda_sm10x_tcgen05_guardrail_trap_phase_invalid_during_alloc)
$__internal_1_$__cuda_sm10x_tcgen05_guardrail_trap_phase_invalid_during_alloc:
[----:B------:R-:W-:Y:S05]  /*8790*/  BPT.TRAP 0x1 ;  /* 0x000000040000795c */ /* 0x000fea0000300000 */
[----:B------:R-:W-:-:S04]  /*87a0*/  MOV R5, 0x0 ;  /* 0x0000000000057802 */ /* 0x000fc80000000f00 */
[----:B------:R-:W-:Y:S05]  /*87b0*/  RET.REL.NODEC R4 `(_ZN7cutlass13device_kernelINS_4gemm6kernel13GemmUniversalIN4cute5tupleIJiiiiEEENS1_10collective13CollectiveMmaINS1_35MainloopSm100TmaUmmaWarpSpecializedILi6ELi2ELi4ENS5_IJNS4_1CILi4EEENSA_ILi2EEENSA_ILi1EEEEEEEENS5_IJNSA_ILi64EEESG_NSA_ILi128EEEEEENS_6half_tENS5_IJlSD_lEEESJ_SK_NS4_8TiledMMAINS4_8MMA_AtomIJNS4_20SM100_MMA_F16BF16_SSISJ_SJ_fLi64ELi64ELNS4_4UMMA5MajorE0ELSP_0ELNSO_7ScaleInE0ELSQ_0EEEEEENS4_6LayoutINS5_IJSD_SD_SD_EEENS5_IJNSA_ILi0EEESV_SV_EEEEENS5_IJNS4_10UnderscoreESY_SY_EEEEENS4_23SM90_TMA_LOAD_MULTICASTENS4_14ComposedLayoutINS4_7SwizzleILi3ELi4ELi3EEENS4_18smem_ptr_flag_bitsILi16EEENST_INS5_IJNSA_ILi8EEESG_EEENS5_IJSG_SD_EEEEEEEvNS4_8identityES11_S1B_vS1C_EENS_8epilogue10collective18CollectiveEpilogueINS1E_23Sm100TmaWarpSpecializedILi3ELi2ELi16ELb1ELb0EEEJSI_NS5_IJNST_ISG_SD_EENST_INSA_ILi32EEESD_EEEEESJ_SK_SJ_SK_NS1E_6fusion15FusionCallbacksIS1I_NS1N_17LinearCombinationISJ_fSJ_fLNS_15FloatRoundStyleE2EEESI_S1M_JEEENS4_5SM1004TMEM4LOAD26SM100_TMEM_LOAD_16dp256b4xENS4_13SM90_TMA_LOADENS12_INS13_ILi2ELi4ELi3EEES16_NST_INS5_IJS17_S1K_EEENS5_IJS1K_SD_EEEEEEENS4_17SM75_U32x4_LDSM_NENS4_14SM90_TMA_STOREES22_NS4_17SM90_U32x4_STSM_NENS4_39AutoVectorizingCopyWithAssumedAlignmentILi128EEEEEEvvEEEEvNT_6ParamsE) ;  /* 0xffffff7804107950 */ /* 0x000fea0003c3ffff */
        .weak           $__internal_2_$__cuda_sm10x_tcgen05_guardrail_trap_unallocated_columns_being_dealloced
        .type           $__internal_2_$__cuda_sm10x_tcgen05_guardrail_trap_unallocated_columns_being_dealloced,@function
        .size           $__internal_2_$__cuda_sm10x_tcgen05_guardrail_trap_unallocated_columns_being_dealloced,(.L_x_171 - $__internal_2_$__cuda_sm10x_tcgen05_guardrail_trap_unallocated_columns_being_dealloced)
$__internal_2_$__cuda_sm10x_tcgen05_guardrail_trap_unallocated_columns_being_dealloced:
[----:B------:R-:W-:Y:S05]  /*87c0*/  BPT.TRAP 0x1 ;  /* 0x000000040000795c */ /* 0x000fea0000300000 */
[----:B------:R-:W-:-:S04]  /*87d0*/  HFMA2 R3, -RZ, RZ, 0, 0 ;  /* 0x00000000ff037431 */ /* 0x000fc800000001ff */
[----:B------:R-:W-:Y:S05]  /*87e0*/  RET.REL.NODEC R2 `(_ZN7cutlass13device_kernelINS_4gemm6kernel13GemmUniversalIN4cute5tupleIJiiiiEEENS1_10collective13CollectiveMmaINS1_35MainloopSm100TmaUmmaWarpSpecializedILi6ELi2ELi4ENS5_IJNS4_1CILi4EEENSA_ILi2EEENSA_ILi1EEEEEEEENS5_IJNSA_ILi64EEESG_NSA_ILi128EEEEEENS_6half_tENS5_IJlSD_lEEESJ_SK_NS4_8TiledMMAINS4_8MMA_AtomIJNS4_20SM100_MMA_F16BF16_SSISJ_SJ_fLi64ELi64ELNS4_4UMMA5MajorE0ELSP_0ELNSO_7ScaleInE0ELSQ_0EEEEEENS4_6LayoutINS5_IJSD_SD_SD_EEENS5_IJNSA_ILi0EEESV_SV_EEEEENS5_IJNS4_10UnderscoreESY_SY_EEEEENS4_23SM90_TMA_LOAD_MULTICASTENS4_14ComposedLayoutINS4_7SwizzleILi3ELi4ELi3EEENS4_18smem_ptr_flag_bitsILi16EEENST_INS5_IJNSA_ILi8EEESG_EEENS5_IJSG_SD_EEEEEEEvNS4_8identityES11_S1B_vS1C_EENS_8epilogue10collective18CollectiveEpilogueINS1E_23Sm100TmaWarpSpecializedILi3ELi2ELi16ELb1ELb0EEEJSI_NS5_IJNST_ISG_SD_EENST_INSA_ILi32EEESD_EEEEESJ_SK_SJ_SK_NS1E_6fusion15FusionCallbacksIS1I_NS1N_17LinearCombinationISJ_fSJ_fLNS_15FloatRoundStyleE2EEESI_S1M_JEEENS4_5SM1004TMEM4LOAD26SM100_TMEM_LOAD_16dp256b4xENS4_13SM90_TMA_LOADENS12_INS13_ILi2ELi4ELi3EEES16_NST_INS5_IJS17_S1K_EEENS5_IJS1K_SD_EEEEEEENS4_17SM75_U32x4_LDSM_NENS4_14SM90_TMA_STOREES22_NS4_17SM90_U32x4_STSM_NENS4_39AutoVectorizingCopyWithAssumedAlignmentILi128EEEEEEvvEEEEvNT_6ParamsE) ;  /* 0xffffff7802047950 */ /* 0x000fea0003c3ffff */
.L_x_170:
[----:B------:R-:W-:-:S00]  /*87f0*/  BRA `(.L_x_170) ;  /* 0xfffffffc00fc7947 */ /* 0x000fc0000383ffff */
[----:B------:R-:W-:-:S00]  /*8800*/  NOP ;  /* 0x0000000000007918 */ /* 0x000fc00000000000 */
[----:B------:R-:W-:-:S00]  /*8810*/  NOP ;  /* 0x0000000000007918 */ /* 0x000fc00000000000 */
[----:B------:R-:W-:-:S00]  /*8820*/  NOP ;  /* 0x0000000000007918 */ /* 0x000fc00000000000 */
[----:B------:R-:W-:-:S00]  /*8830*/  NOP ;  /* 0x0000000000007918 */ /* 0x000fc00000000000 */
[----:B------:R-:W-:-:S00]  /*8840*/  NOP ;  /* 0x0000000000007918 */ /* 0x000fc00000000000 */
[----:B------:R-:W-:-:S00]  /*8850*/  NOP ;  /* 0x0000000000007918 */ /* 0x000fc00000000000 */
[----:B------:R-:W-:-:S00]  /*8860*/  NOP ;  /* 0x0000000000007918 */ /* 0x000fc00000000000 */
[----:B------:R-:W-:-:S00]  /*8870*/  NOP ;  /* 0x0000000000007918 */ /* 0x000fc00000000000 */
.L_x_171:


//--------------------- .nv.global.init           --------------------------
	.section	.nv.global.init,"aw",@progbits
.nv.global.init:
	.type		$str$27,@object
	.size		$str$27,($str$28 - $str$27)
$str$27:
        /*0000*/ 	.byte	0x28, 0x61, 0x64, 0x64, 0x72, 0x65, 0x73, 0x73, 0x20, 0x26, 0x20, 0x6d, 0x61, 0x73, 0x6b, 0x29
        /*0010*/ 	.byte	0x20, 0x3d, 0x3d, 0x20, 0x30, 0x00
	.type		$str$28,@object
	.size		$str$28,($str$26 - $str$28)
$str$28:
        /*0016*/ 	.byte	0x2f, 0x74, 0x6d, 0x70, 0x2f, 0x63, 0x75, 0x74, 0x6c, 0x61, 0x73, 0x73, 0x5f, 0x73, 0x77, 0x65
        /*0026*/ 	.byte	0x65, 0x70, 0x5f, 0x73, 0x72, 0x63, 0x2f, 0x69, 0x6e, 0x63, 0x6c, 0x75, 0x64, 0x65, 0x2f, 0x63
        /*0036*/ 	.byte	0x75, 0x74, 0x65, 0x2f, 0x70, 0x6f, 0x69, 0x6e, 0x74, 0x65, 0x72, 0x5f, 0x66, 0x6c, 0x61, 0x67
        /*0046*/ 	.byte	0x67, 0x65, 0x64, 0x2e, 0x68, 0x70, 0x70, 0x00
	.type		$str$26,@object
	.size		$str$26,($str$25 - $str$26)
$str$26:
        /*004e*/ 	.byte	0x2f, 0x74, 0x6d, 0x70, 0x2f, 0x63, 0x75, 0x74, 0x6c, 0x61, 0x73, 0x73, 0x5f, 0x73, 0x77, 0x65
        /*005e*/ 	.byte	0x65, 0x70, 0x5f, 0x73, 0x72, 0x63, 0x2f, 0x69, 0x6e, 0x63, 0x6c, 0x75, 0x64, 0x65, 0x2f, 0x63
        /*006e*/ 	.byte	0x75, 0x74, 0x65, 0x2f, 0x61, 0x74, 0x6f, 0x6d, 0x2f, 0x63, 0x6f, 0x70, 0x79, 0x5f, 0x74, 0x72
        /*007e*/ 	.byte	0x61, 0x69, 0x74, 0x73, 0x5f, 0x73, 0x6d, 0x31, 0x30, 0x30, 0x2e, 0x68, 0x70, 0x70, 0x00
	.type		$str$25,@object
	.size		$str$25,(__unnamed_1 - $str$25)
$str$25:
        /*008d*/ 	.byte	0x28, 0x28, 0x75, 0x69, 0x6e, 0x74, 0x33, 0x32, 0x5f, 0x74, 0x28, 0x74, 0x68, 0x72, 0x65, 0x61
        /*009d*/ 	.byte	0x64, 0x49, 0x64, 0x78, 0x2e, 0x78, 0x29, 0x20, 0x2f, 0x20, 0x33, 0x32, 0x29, 0x20, 0x25, 0x20
        /*00ad*/ 	.byte	0x34, 0x29, 0x20, 0x3d, 0x3d, 0x20, 0x28, 0x28, 0x28, 0x74, 0x6d, 0x65, 0x6d, 0x5f, 0x61, 0x64
        /*00bd*/ 	.byte	0x64, 0x72, 0x20, 0x3e, 0x3e, 0x20, 0x31, 0x36, 0x29, 0x20, 0x2f, 0x20, 0x33, 0x32, 0x29, 0x20
        /*00cd*/ 	.byte	0x25, 0x20, 0x34, 0x29, 0x00
	.type		__unnamed_1,@object
	.size		__unnamed_1,(__unnamed_2 - __unnamed_1)
__unnamed_1:
        /*00d2*/ 	.byte	0x61, 0x75, 0x74, 0x6f, 0x20, 0x63, 0x75, 0x74, 0x65, 0x3a, 0x3a, 0x61, 0x73, 0x5f, 0x70, 0x6f
        /* <DEDUP_REMOVED lines=24> */
        /*0262*/ 	.byte	0x3e, 0x3e, 0x3e, 0x5d, 0x00
	.type		__unnamed_2,@object
	.size		__unnamed_2,(.L_2 - __unnamed_2)
__unnamed_2:
        /* <DEDUP_REMOVED lines=46> */
.L_2:


//--------------------- .nv.shared._ZN7cutlass13device_kernelINS_4gemm6kernel13GemmUniversalIN4cute5tupleIJiiiiEEENS1_10collective13CollectiveMmaINS1_35MainloopSm100TmaUmmaWarpSpecializedILi6ELi2ELi4ENS5_IJNS4_1CILi4EEENSA_ILi2EEENSA_ILi1EEEEEEEENS5_IJNSA_ILi64EEESG_NSA_ILi128EEEEEENS_6half_tENS5_IJlSD_lEEESJ_SK_NS4_8TiledMMAINS4_8MMA_AtomIJNS4_20SM100_MMA_F16BF16_SSISJ_SJ_fLi64ELi64ELNS4_4UMMA5MajorE0ELSP_0ELNSO_7ScaleInE0ELSQ_0EEEEEENS4_6LayoutINS5_IJSD_SD_SD_EEENS5_IJNSA_ILi0EEESV_SV_EEEEENS5_IJNS4_10UnderscoreESY_SY_EEEEENS4_23SM90_TMA_LOAD_MULTICASTENS4_14ComposedLayoutINS4_7SwizzleILi3ELi4ELi3EEENS4_18smem_ptr_flag_bitsILi16EEENST_INS5_IJNSA_ILi8EEESG_EEENS5_IJSG_SD_EEEEEEEvNS4_8identityES11_S1B_vS1C_EENS_8epilogue10collective18CollectiveEpilogueINS1E_23Sm100TmaWarpSpecializedILi3ELi2ELi16ELb1ELb0EEEJSI_NS5_IJNST_ISG_SD_EENST_INSA_ILi32EEESD_EEEEESJ_SK_SJ_SK_NS1E_6fusion15FusionCallbacksIS1I_NS1N_17LinearCombinationISJ_fSJ_fLNS_15FloatRoundStyleE2EEESI_S1M_JEEENS4_5SM1004TMEM4LOAD26SM100_TMEM_LOAD_16dp256b4xENS4_13SM90_TMA_LOADENS12_INS13_ILi2ELi4ELi3EEES16_NST_INS5_IJS17_S1K_EEENS5_IJS1K_SD_EEEEEEENS4_17SM75_U32x4_LDSM_NENS4_14SM90_TMA_STOREES22_NS4_17SM90_U32x4_STSM_NENS4_39AutoVectorizingCopyWithAssumedAlignmentILi128EEEEEEvvEEEEvNT_6ParamsE --------------------------
	.section	.nv.shared._ZN7cutlass13device_kernelINS_4gemm6kernel13GemmUniversalIN4cute5tupleIJiiiiEEENS1_10collective13CollectiveMmaINS1_35MainloopSm100TmaUmmaWarpSpecializedILi6ELi2ELi4ENS5_IJNS4_1CILi4EEENSA_ILi2EEENSA_ILi1EEEEEEEENS5_IJNSA_ILi64EEESG_NSA_ILi128EEEEEENS_6half_tENS5_IJlSD_lEEESJ_SK_NS4_8TiledMMAINS4_8MMA_AtomIJNS4_20SM100_MMA_F16BF16_SSISJ_SJ_fLi64ELi64ELNS4_4UMMA5MajorE0ELSP_0ELNSO_7ScaleInE0ELSQ_0EEEEEENS4_6LayoutINS5_IJSD_SD_SD_EEENS5_IJNSA_ILi0EEESV_SV_EEEEENS5_IJNS4_10UnderscoreESY_SY_EEEEENS4_23SM90_TMA_LOAD_MULTICASTENS4_14ComposedLayoutINS4_7SwizzleILi3ELi4ELi3EEENS4_18smem_ptr_flag_bitsILi16EEENST_INS5_IJNSA_ILi8EEESG_EEENS5_IJSG_SD_EEEEEEEvNS4_8identityES11_S1B_vS1C_EENS_8epilogue10collective18CollectiveEpilogueINS1E_23Sm100TmaWarpSpecializedILi3ELi2ELi16ELb1ELb0EEEJSI_NS5_IJNST_ISG_SD_EENST_INSA_ILi32EEESD_EEEEESJ_SK_SJ_SK_NS1E_6fusion15FusionCallbacksIS1I_NS1N_17LinearCombinationISJ_fSJ_fLNS_15FloatRoundStyleE2EEESI_S1M_JEEENS4_5SM1004TMEM4LOAD26SM100_TMEM_LOAD_16dp256b4xENS4_13SM90_TMA_LOADENS12_INS13_ILi2ELi4ELi3EEES16_NST_INS5_IJS17_S1K_EEENS5_IJS1K_SD_EEEEEEENS4_17SM75_U32x4_LDSM_NENS4_14SM90_TMA_STOREES22_NS4_17SM90_U32x4_STSM_NENS4_39AutoVectorizingCopyWithAssumedAlignmentILi128EEEEEEvvEEEEvNT_6ParamsE,"aw",@nobits
	.sectionflags	@""
	.align	16
	.zero		1024


//--------------------- .nv.shared.reserved.0     --------------------------
	.section	.nv.shared.reserved.0,"aw",@nobits
	.weak		__nv_reservedSMEM_offset_0_alias
	.size		__nv_reservedSMEM_offset_0_alias, 0, 64
	.other		__nv_reservedSMEM_offset_0_alias,@"STO_CUDA_RESERVED_SHARED STV_DEFAULT"
__nv_reservedSMEM_offset_0_alias:
	.zero		0
.nv.shared.reserved.0:
	.zero		64
	.weak		__nv_reservedSMEM_tcgen05_partition
	.type		__nv_reservedSMEM_tcgen05_partition,@object
	.size		__nv_reservedSMEM_tcgen05_partition,(.L_0 - __nv_reservedSMEM_tcgen05_partition)
__nv_reservedSMEM_tcgen05_partition:
	.zero		32
.L_0:


//--------------------- .nv.global                --------------------------
	.section	.nv.global,"aw",@nobits
.nv.global:
	.type		_ZN40_INTERNAL_95e4b63c_4_k_cu_8d27a51d_202754cute1_E,@object
	.size		_ZN40_INTERNAL_95e4b63c_4_k_cu_8d27a51d_202754cute1_E,(_ZN40_INTERNAL_95e4b63c_4_k_cu_8d27a51d_202754cuda3std3__45__cpo6cbeginE - _ZN40_INTERNAL_95e4b63c_4_k_cu_8d27a51d_202754cute1_E)
_ZN40_INTERNAL_95e4b63c_4_k_cu_8d27a51d_202754cute1_E:
	.zero		1
	.type		_ZN40_INTERNAL_95e4b63c_4_k_cu_8d27a51d_202754cuda3std3__45__cpo6cbeginE,@object
	.size		_ZN40_INTERNAL_95e4b63c_4_k_cu_8d27a51d_202754cuda3std3__45__cpo6cbeginE,(_ZN40_INTERNAL_95e4b63c_4_k_cu_8d27a51d_202754cuda3std3__48in_placeE - _ZN40_INTERNAL_95e4b63c_4_k_cu_8d27a51d_202754cuda3std3__45__cpo6cbeginE)
_ZN40_INTERNAL_95e4b63c_4_k_cu_8d27a51d_202754cuda3std3__45__cpo6cbeginE:
	.zero		1
	.type		_ZN40_INTERNAL_95e4b63c_4_k_cu_8d27a51d_202754cuda3std3__48in_placeE,@object
	.size		_ZN40_INTERNAL_95e4b63c_4_k_cu_8d27a51d_202754cuda3std3__48in_placeE,(_ZN40_INTERNAL_95e4b63c_4_k_cu_8d27a51d_202754cuda3std6ranges3__45__cpo9iter_moveE - _ZN40_INTERNAL_95e4b63c_4_k_cu_8d27a51d_202754cuda3std3__48in_placeE)
_ZN40_INTERNAL_95e4b63c_4_k_cu_8d27a51d_202754cuda3std3__48in_placeE:
	.zero		1
	.type		_ZN40_INTERNAL_95e4b63c_4_k_cu_8d27a51d_202754cuda3std6ranges3__45__cpo9iter_moveE,@object
	.size		_ZN40_INTERNAL_95e4b63c_4_k_cu_8d27a51d_202754cuda3std6ranges3__45__cpo9iter_moveE,(_ZN40_INTERNAL_95e4b63c_4_k_cu_8d27a51d_202754cuda3std3__45__cpo5beginE - _ZN40_INTERNAL_95e4b63c_4_k_cu_8d27a51d_202754cuda3std6ranges3__45__cpo9iter_moveE)
_ZN40_INTERNAL_95e4b63c_4_k_cu_8d27a51d_202754cuda3std6ranges3__45__cpo9iter_moveE:
	.zero		1
	.type		_ZN40_INTERNAL_95e4b63c_4_k_cu_8d27a51d_202754cuda3std3__45__cpo5beginE,@object
	.size		_ZN40_INTERNAL_95e4b63c_4_k_cu_8d27a51d_202754cuda3std3__45__cpo5beginE,(_ZN40_INTERNAL_95e4b63c_4_k_cu_8d27a51d_202754cuda3std3__442_GLOBAL__N__95e4b63c_4_k_cu_8d27a51d_202756ignoreE - _ZN40_INTERNAL_95e4b63c_4_k_cu_8d27a51d_202754cuda3std3__45__cpo5beginE)
_ZN40_INTERNAL_95e4b63c_4_k_cu_8d27a51d_202754cuda3std3__45__cpo5beginE:
	.zero		1
	.type		_ZN40_INTERNAL_95e4b63c_4_k_cu_8d27a51d_202754cuda3std3__442_GLOBAL__N__95e4b63c_4_k_cu_8d27a51d_202756ignoreE,@object
	.size		_ZN40_INTERNAL_95e4b63c_4_k_cu_8d27a51d_202754cuda3std3__442_GLOBAL__N__95e4b63c_4_k_cu_8d27a51d_202756ignoreE,(_ZN40_INTERNAL_95e4b63c_4_k_cu_8d27a51d_202754cute7productE - _ZN40_INTERNAL_95e4b63c_4_k_cu_8d27a51d_202754cuda3std3__442_GLOBAL__N__95e4b63c_4_k_cu_8d27a51d_202756ignoreE)
_ZN40_INTERNAL_95e4b63c_4_k_cu_8d27a51d_202754cuda3std3__442_GLOBAL__N__95e4b63c_4_k_cu_8d27a51d_202756ignoreE:
	.zero		1
	.type		_ZN40_INTERNAL_95e4b63c_4_k_cu_8d27a51d_202754cute7productE,@object
	.size		_ZN40_INTERNAL_95e4b63c_4_k_cu_8d27a51d_202754cute7productE,(_ZN40_INTERNAL_95e4b63c_4_k_cu_8d27a51d_202754cuda3std3__45__cpo3endE - _ZN40_INTERNAL_95e4b63c_4_k_cu_8d27a51d_202754cute7productE)
_ZN40_INTERNAL_95e4b63c_4_k_cu_8d27a51d_202754cute7productE:
	.zero		1
	.type		_ZN40_INTERNAL_95e4b63c_4_k_cu_8d27a51d_202754cuda3std3__45__cpo3endE,@object
	.size		_ZN40_INTERNAL_95e4b63c_4_k_cu_8d27a51d_202754cuda3std3__45__cpo3endE,(_ZN40_INTERNAL_95e4b63c_4_k_cu_8d27a51d_202754cuda3std3__419piecewise_constructE - _ZN40_INTERNAL_95e4b63c_4_k_cu_8d27a51d_202754cuda3std3__45__cpo3endE)
_ZN40_INTERNAL_95e4b63c_4_k_cu_8d27a51d_202754cuda3std3__45__cpo3endE:
	.zero		1
	.type		_ZN40_INTERNAL_95e4b63c_4_k_cu_8d27a51d_202754cuda3std3__419piecewise_constructE,@object
	.size		_ZN40_INTERNAL_95e4b63c_4_k_cu_8d27a51d_202754cuda3std3__419piecewise_constructE,(_ZN40_INTERNAL_95e4b63c_4_k_cu_8d27a51d_202754cuda3std3__45__cpo4cendE - _ZN40_INTERNAL_95e4b63c_4_k_cu_8d27a51d_202754cuda3std3__419piecewise_constructE)
_ZN40_INTERNAL_95e4b63c_4_k_cu_8d27a51d_202754cuda3std3__419piecewise_constructE:
	.zero		1
	.type		_ZN40_INTERNAL_95e4b63c_4_k_cu_8d27a51d_202754cuda3std3__45__cpo4cendE,@object
	.size		_ZN40_INTERNAL_95e4b63c_4_k_cu_8d27a51d_202754cuda3std3__45__cpo4cendE,(_ZN40_INTERNAL_95e4b63c_4_k_cu_8d27a51d_202754cuda3std6ranges3__45__cpo4swapE - _ZN40_INTERNAL_95e4b63c_4_k_cu_8d27a51d_202754cuda3std3__45__cpo4cendE)
_ZN40_INTERNAL_95e4b63c_4_k_cu_8d27a51d_202754cuda3std3__45__cpo4cendE:
	.zero		1
	.type		_ZN40_INTERNAL_95e4b63c_4_k_cu_8d27a51d_202754cuda3std6ranges3__45__cpo4swapE,@object
	.size		_ZN40_INTERNAL_95e4b63c_4_k_cu_8d27a51d_202754cuda3std6ranges3__45__cpo4swapE,(.L_10 - _ZN40_INTERNAL_95e4b63c_4_k_cu_8d27a51d_202754cuda3std6ranges3__45__cpo4swapE)
_ZN40_INTERNAL_95e4b63c_4_k_cu_8d27a51d_202754cuda3std6ranges3__45__cpo4swapE:
	.zero		1
.L_10:


//--------------------- .nv.constant0._ZN7cutlass13device_kernelINS_4gemm6kernel13GemmUniversalIN4cute5tupleIJiiiiEEENS1_10collective13CollectiveMmaINS1_35MainloopSm100TmaUmmaWarpSpecializedILi6ELi2ELi4ENS5_IJNS4_1CILi4EEENSA_ILi2EEENSA_ILi1EEEEEEEENS5_IJNSA_ILi64EEESG_NSA_ILi128EEEEEENS_6half_tENS5_IJlSD_lEEESJ_SK_NS4_8TiledMMAINS4_8MMA_AtomIJNS4_20SM100_MMA_F16BF16_SSISJ_SJ_fLi64ELi64ELNS4_4UMMA5MajorE0ELSP_0ELNSO_7ScaleInE0ELSQ_0EEEEEENS4_6LayoutINS5_IJSD_SD_SD_EEENS5_IJNSA_ILi0EEESV_SV_EEEEENS5_IJNS4_10UnderscoreESY_SY_EEEEENS4_23SM90_TMA_LOAD_MULTICASTENS4_14ComposedLayoutINS4_7SwizzleILi3ELi4ELi3EEENS4_18smem_ptr_flag_bitsILi16EEENST_INS5_IJNSA_ILi8EEESG_EEENS5_IJSG_SD_EEEEEEEvNS4_8identityES11_S1B_vS1C_EENS_8epilogue10collective18CollectiveEpilogueINS1E_23Sm100TmaWarpSpecializedILi3ELi2ELi16ELb1ELb0EEEJSI_NS5_IJNST_ISG_SD_EENST_INSA_ILi32EEESD_EEEEESJ_SK_SJ_SK_NS1E_6fusion15FusionCallbacksIS1I_NS1N_17LinearCombinationISJ_fSJ_fLNS_15FloatRoundStyleE2EEESI_S1M_JEEENS4_5SM1004TMEM4LOAD26SM100_TMEM_LOAD_16dp256b4xENS4_13SM90_TMA_LOADENS12_INS13_ILi2ELi4ELi3EEES16_NST_INS5_IJS17_S1K_EEENS5_IJS1K_SD_EEEEEEENS4_17SM75_U32x4_LDSM_NENS4_14SM90_TMA_STOREES22_NS4_17SM90_U32x4_STSM_NENS4_39AutoVectorizingCopyWithAssumedAlignmentILi128EEEEEEvvEEEEvNT_6ParamsE --------------------------
	.section	.nv.constant0._ZN7cutlass13device_kernelINS_4gemm6kernel13GemmUniversalIN4cute5tupleIJiiiiEEENS1_10collective13CollectiveMmaINS1_35MainloopSm100TmaUmmaWarpSpecializedILi6ELi2ELi4ENS5_IJNS4_1CILi4EEENSA_ILi2EEENSA_ILi1EEEEEEEENS5_IJNSA_ILi64EEESG_NSA_ILi128EEEEEENS_6half_tENS5_IJlSD_lEEESJ_SK_NS4_8TiledMMAINS4_8MMA_AtomIJNS4_20SM100_MMA_F16BF16_SSISJ_SJ_fLi64ELi64ELNS4_4UMMA5MajorE0ELSP_0ELNSO_7ScaleInE0ELSQ_0EEEEEENS4_6LayoutINS5_IJSD_SD_SD_EEENS5_IJNSA_ILi0EEESV_SV_EEEEENS5_IJNS4_10UnderscoreESY_SY_EEEEENS4_23SM90_TMA_LOAD_MULTICASTENS4_14ComposedLayoutINS4_7SwizzleILi3ELi4ELi3EEENS4_18smem_ptr_flag_bitsILi16EEENST_INS5_IJNSA_ILi8EEESG_EEENS5_IJSG_SD_EEEEEEEvNS4_8identityES11_S1B_vS1C_EENS_8epilogue10collective18CollectiveEpilogueINS1E_23Sm100TmaWarpSpecializedILi3ELi2ELi16ELb1ELb0EEEJSI_NS5_IJNST_ISG_SD_EENST_INSA_ILi32EEESD_EEEEESJ_SK_SJ_SK_NS1E_6fusion15FusionCallbacksIS1I_NS1N_17LinearCombinationISJ_fSJ_fLNS_15FloatRoundStyleE2EEESI_S1M_JEEENS4_5SM1004TMEM4LOAD26SM100_TMEM_LOAD_16dp256b4xENS4_13SM90_TMA_LOADENS12_INS13_ILi2ELi4ELi3EEES16_NST_INS5_IJS17_S1K_EEENS5_IJS1K_SD_EEEEEEENS4_17SM75_U32x4_LDSM_NENS4_14SM90_TMA_STOREES22_NS4_17SM90_U32x4_STSM_NENS4_39AutoVectorizingCopyWithAssumedAlignmentILi128EEEEEEvvEEEEvNT_6ParamsE,"a",@progbits
	.sectionflags	@""
	.align	4
.nv.constant0._ZN7cutlass13device_kernelINS_4gemm6kernel13GemmUniversalIN4cute5tupleIJiiiiEEENS1_10collective13CollectiveMmaINS1_35MainloopSm100TmaUmmaWarpSpecializedILi6ELi2ELi4ENS5_IJNS4_1CILi4EEENSA_ILi2EEENSA_ILi1EEEEEEEENS5_IJNSA_ILi64EEESG_NSA_ILi128EEEEEENS_6half_tENS5_IJlSD_lEEESJ_SK_NS4_8TiledMMAINS4_8MMA_AtomIJNS4_20SM100_MMA_F16BF16_SSISJ_SJ_fLi64ELi64ELNS4_4UMMA5MajorE0ELSP_0ELNSO_7ScaleInE0ELSQ_0EEEEEENS4_6LayoutINS5_IJSD_SD_SD_EEENS5_IJNSA_ILi0EEESV_SV_EEEEENS5_IJNS4_10UnderscoreESY_SY_EEEEENS4_23SM90_TMA_LOAD_MULTICASTENS4_14ComposedLayoutINS4_7SwizzleILi3ELi4ELi3EEENS4_18smem_ptr_flag_bitsILi16EEENST_INS5_IJNSA_ILi8EEESG_EEENS5_IJSG_SD_EEEEEEEvNS4_8identityES11_S1B_vS1C_EENS_8epilogue10collective18CollectiveEpilogueINS1E_23Sm100TmaWarpSpecializedILi3ELi2ELi16ELb1ELb0EEEJSI_NS5_IJNST_ISG_SD_EENST_INSA_ILi32EEESD_EEEEESJ_SK_SJ_SK_NS1E_6fusion15FusionCallbacksIS1I_NS1N_17LinearCombinationISJ_fSJ_fLNS_15FloatRoundStyleE2EEESI_S1M_JEEENS4_5SM1004TMEM4LOAD26SM100_TMEM_LOAD_16dp256b4xENS4_13SM90_TMA_LOADENS12_INS13_ILi2ELi4ELi3EEES16_NST_INS5_IJS17_S1K_EEENS5_IJS1K_SD_EEEEEEENS4_17SM75_U32x4_LDSM_NENS4_14SM90_TMA_STOREES22_NS4_17SM90_U32x4_STSM_NENS4_39AutoVectorizingCopyWithAssumedAlignmentILi128EEEEEEvvEEEEvNT_6ParamsE:
	.zero		2944


//--------------------- SYMBOLS --------------------------

	.type		.nv.reservedSmem.offset0,@object
	.size		.nv.reservedSmem.offset0,0x4
	.type		.nv.reservedSmem.cap,@object
	.size		.nv.reservedSmem.cap,0x4
	.type		__assertfail,@function
